//
// Generated by NVIDIA NVVM Compiler
//
// Compiler Build ID: CL-36424714
// Cuda compilation tools, release 13.0, V13.0.88
// Based on NVVM 20.0.0
//

.version 9.0
.target sm_100
.address_size 64

.const .align 4 .b8 d_const_Gaussian[100];

.entry _Z19kernel_GaussianFiltiiiPhS_(
	.param .u32 _Z19kernel_GaussianFiltiiiPhS__param_0,
	.param .u32 _Z19kernel_GaussianFiltiiiPhS__param_1,
	.param .u32 _Z19kernel_GaussianFiltiiiPhS__param_2,
	.param .u64 .ptr .align 1 _Z19kernel_GaussianFiltiiiPhS__param_3,
	.param .u64 .ptr .align 1 _Z19kernel_GaussianFiltiiiPhS__param_4
)
{
	.reg .pred 	%p<146>;
	.reg .b16 	%rs<3>;
	.reg .b32 	%r<290>;
	.reg .b64 	%rd<82>;

	ld.param.u32 	%r110, [_Z19kernel_GaussianFiltiiiPhS__param_1];
	mov.u32 	%r112, %ntid.x;
	mov.u32 	%r113, %ctaid.x;
	mov.u32 	%r114, %tid.x;
	mad.lo.s32 	%r262, %r112, %r113, %r114;
	setp.ge.s32 	%p6, %r262, %r110;
	@%p6 bra 	$L__BB0_5;
	ld.param.u32 	%r257, [_Z19kernel_GaussianFiltiiiPhS__param_2];
	setp.lt.s32 	%p7, %r257, 1;
	@%p7 bra 	$L__BB0_5;
	ld.const.u32 	%r2, [d_const_Gaussian];
	ld.const.u32 	%r3, [d_const_Gaussian+4];
	ld.const.u32 	%r4, [d_const_Gaussian+8];
	ld.const.u32 	%r5, [d_const_Gaussian+12];
	ld.const.u32 	%r6, [d_const_Gaussian+16];
	ld.const.u32 	%r7, [d_const_Gaussian+20];
	ld.const.u32 	%r8, [d_const_Gaussian+24];
	ld.const.u32 	%r9, [d_const_Gaussian+28];
	ld.const.u32 	%r10, [d_const_Gaussian+32];
	ld.const.u32 	%r11, [d_const_Gaussian+36];
	ld.const.u32 	%r12, [d_const_Gaussian+40];
	ld.const.u32 	%r13, [d_const_Gaussian+44];
	ld.const.u32 	%r14, [d_const_Gaussian+48];
	ld.const.u32 	%r15, [d_const_Gaussian+52];
	ld.const.u32 	%r16, [d_const_Gaussian+56];
	ld.const.u32 	%r17, [d_const_Gaussian+60];
	ld.const.u32 	%r18, [d_const_Gaussian+64];
	ld.const.u32 	%r19, [d_const_Gaussian+68];
	ld.const.u32 	%r20, [d_const_Gaussian+72];
	ld.const.u32 	%r21, [d_const_Gaussian+76];
	ld.const.u32 	%r22, [d_const_Gaussian+80];
	ld.const.u32 	%r23, [d_const_Gaussian+84];
	ld.const.u32 	%r24, [d_const_Gaussian+88];
	ld.const.u32 	%r25, [d_const_Gaussian+92];
	ld.const.u32 	%r26, [d_const_Gaussian+96];
$L__BB0_3:
	ld.param.u32 	%r209, [_Z19kernel_GaussianFiltiiiPhS__param_0];
	mov.u32 	%r115, %ntid.y;
	mov.u32 	%r116, %ctaid.y;
	mov.u32 	%r117, %tid.y;
	mad.lo.s32 	%r263, %r115, %r116, %r117;
	setp.lt.s32 	%p8, %r263, %r209;
	@%p8 bra 	$L__BB0_6;
$L__BB0_4:
	ld.param.u32 	%r256, [_Z19kernel_GaussianFiltiiiPhS__param_1];
	mov.u32 	%r207, %ntid.x;
	mov.u32 	%r208, %nctaid.x;
	mad.lo.s32 	%r262, %r207, %r208, %r262;
	setp.lt.s32 	%p145, %r262, %r256;
	@%p145 bra 	$L__BB0_3;
$L__BB0_5:
	ret;
$L__BB0_6:
	ld.param.u64 	%rd79, [_Z19kernel_GaussianFiltiiiPhS__param_4];
	ld.param.u64 	%rd78, [_Z19kernel_GaussianFiltiiiPhS__param_3];
	ld.param.u32 	%r258, [_Z19kernel_GaussianFiltiiiPhS__param_2];
	ld.param.u32 	%r235, [_Z19kernel_GaussianFiltiiiPhS__param_1];
	ld.param.u32 	%r210, [_Z19kernel_GaussianFiltiiiPhS__param_0];
	neg.s32 	%r264, %r258;
	cvta.to.global.u64 	%rd81, %rd78;
	cvta.to.global.u64 	%rd80, %rd79;
	add.s32 	%r118, %r262, 2;
	setp.ge.s32 	%p9, %r118, %r235;
	setp.lt.s32 	%p10, %r262, -2;
	add.s32 	%r119, %r262, 1;
	setp.ge.s32 	%p11, %r119, %r235;
	setp.lt.s32 	%p12, %r262, -1;
	setp.ge.s32 	%p13, %r262, %r235;
	setp.lt.s32 	%p14, %r262, 0;
	setp.gt.s32 	%p15, %r262, %r235;
	setp.lt.s32 	%p16, %r262, 1;
	add.s32 	%r120, %r262, -2;
	setp.ge.s32 	%p17, %r120, %r235;
	setp.lt.s32 	%p18, %r262, 2;
	mul.lo.s32 	%r121, %r263, %r258;
	cvt.u64.u32 	%rd31, %r121;
	add.s32 	%r122, %r263, -2;
	setp.lt.u32 	%p19, %r263, 2;
	or.pred  	%p20, %p18, %p19;
	or.pred  	%p21, %p17, %p20;
	setp.ge.s32 	%p22, %r122, %r210;
	or.pred  	%p1, %p21, %p22;
	mul.lo.s32 	%r123, %r122, %r258;
	cvt.u64.u32 	%rd32, %r123;
	add.s32 	%r124, %r123, %r258;
	cvt.u64.u32 	%rd33, %r124;
	shl.b32 	%r125, %r258, 1;
	add.s32 	%r126, %r124, %r125;
	cvt.u64.u32 	%rd34, %r126;
	add.s32 	%r127, %r126, %r258;
	cvt.u64.u32 	%rd35, %r127;
	or.pred  	%p23, %p16, %p19;
	or.pred  	%p24, %p15, %p23;
	or.pred  	%p2, %p24, %p22;
	or.pred  	%p25, %p14, %p19;
	or.pred  	%p26, %p13, %p25;
	or.pred  	%p3, %p26, %p22;
	or.pred  	%p27, %p12, %p19;
	or.pred  	%p28, %p11, %p27;
	or.pred  	%p4, %p28, %p22;
	or.pred  	%p29, %p10, %p19;
	or.pred  	%p30, %p9, %p29;
	or.pred  	%p5, %p30, %p22;
	mul.lo.s32 	%r128, %r258, %r210;
	mul.lo.s32 	%r129, %r128, %r120;
	add.s32 	%r130, %r129, %r128;
	shl.b32 	%r131, %r128, 1;
	add.s32 	%r132, %r130, %r131;
	add.s32 	%r133, %r132, %r128;
	cvt.s64.s32 	%rd36, %r133;
	add.s64 	%rd3, %rd36, %rd35;
	add.s64 	%rd4, %rd36, %rd34;
	add.s64 	%rd5, %rd36, %rd33;
	add.s64 	%rd6, %rd36, %rd32;
	cvt.s64.s32 	%rd37, %r132;
	add.s64 	%rd7, %rd37, %rd35;
	add.s64 	%rd8, %rd37, %rd34;
	add.s64 	%rd9, %rd37, %rd33;
	add.s64 	%rd10, %rd37, %rd32;
	mul.lo.s32 	%r134, %r128, %r262;
	cvt.s64.s32 	%rd38, %r134;
	add.s64 	%rd11, %rd38, %rd31;
	add.s64 	%rd12, %rd38, %rd35;
	add.s64 	%rd13, %rd38, %rd34;
	add.s64 	%rd14, %rd38, %rd33;
	add.s64 	%rd15, %rd38, %rd32;
	cvt.s64.s32 	%rd39, %r130;
	add.s64 	%rd16, %rd39, %rd35;
	add.s64 	%rd17, %rd39, %rd34;
	add.s64 	%rd18, %rd39, %rd31;
	add.s64 	%rd19, %rd39, %rd33;
	add.s64 	%rd20, %rd39, %rd32;
	cvt.s64.s32 	%rd40, %r129;
	add.s64 	%rd21, %rd40, %rd35;
	add.s64 	%rd22, %rd40, %rd34;
	add.s64 	%rd23, %rd40, %rd33;
	add.s64 	%rd24, %rd40, %rd32;
$L__BB0_7:
	mov.b32 	%r265, 0;
	@%p1 bra 	$L__BB0_9;
	add.s64 	%rd41, %rd81, %rd24;
	ld.global.u8 	%r265, [%rd41];
$L__BB0_9:
	ld.param.u32 	%r236, [_Z19kernel_GaussianFiltiiiPhS__param_1];
	ld.param.u32 	%r211, [_Z19kernel_GaussianFiltiiiPhS__param_0];
	add.s32 	%r137, %r262, -2;
	setp.ge.s32 	%p31, %r137, %r236;
	setp.lt.s32 	%p32, %r262, 2;
	setp.eq.s32 	%p33, %r263, 0;
	or.pred  	%p34, %p32, %p33;
	or.pred  	%p35, %p31, %p34;
	setp.gt.s32 	%p36, %r263, %r211;
	or.pred  	%p37, %p35, %p36;
	mov.b32 	%r266, 0;
	@%p37 bra 	$L__BB0_11;
	add.s64 	%rd42, %rd81, %rd23;
	ld.global.u8 	%r266, [%rd42];
$L__BB0_11:
	ld.param.u32 	%r237, [_Z19kernel_GaussianFiltiiiPhS__param_1];
	ld.param.u32 	%r212, [_Z19kernel_GaussianFiltiiiPhS__param_0];
	mul.lo.s32 	%r139, %r2, %r265;
	mad.lo.s32 	%r37, %r3, %r266, %r139;
	add.s32 	%r140, %r262, -2;
	setp.ge.s32 	%p38, %r140, %r237;
	setp.lt.s32 	%p39, %r262, 2;
	setp.ge.s32 	%p40, %r263, %r212;
	or.pred  	%p41, %p38, %p40;
	or.pred  	%p42, %p41, %p39;
	mov.b32 	%r267, 0;
	@%p42 bra 	$L__BB0_13;
	ld.param.u32 	%r259, [_Z19kernel_GaussianFiltiiiPhS__param_2];
	ld.param.u32 	%r213, [_Z19kernel_GaussianFiltiiiPhS__param_0];
	mul.lo.s32 	%r141, %r259, %r213;
	add.s32 	%r142, %r262, -2;
	mul.lo.s32 	%r143, %r141, %r142;
	cvt.s64.s32 	%rd43, %r143;
	mul.lo.s32 	%r144, %r263, %r259;
	cvt.u64.u32 	%rd44, %r144;
	add.s64 	%rd45, %rd43, %rd44;
	add.s64 	%rd46, %rd81, %rd45;
	ld.global.u8 	%r267, [%rd46];
$L__BB0_13:
	ld.param.u32 	%r238, [_Z19kernel_GaussianFiltiiiPhS__param_1];
	ld.param.u32 	%r214, [_Z19kernel_GaussianFiltiiiPhS__param_0];
	mad.lo.s32 	%r40, %r4, %r267, %r37;
	add.s32 	%r146, %r262, -2;
	setp.ge.s32 	%p43, %r146, %r238;
	setp.lt.s32 	%p44, %r262, 2;
	add.s32 	%r147, %r263, 1;
	setp.ge.s32 	%p45, %r147, %r214;
	or.pred  	%p46, %p43, %p45;
	or.pred  	%p47, %p46, %p44;
	mov.b32 	%r268, 0;
	@%p47 bra 	$L__BB0_15;
	add.s64 	%rd47, %rd81, %rd22;
	ld.global.u8 	%r268, [%rd47];
$L__BB0_15:
	ld.param.u32 	%r239, [_Z19kernel_GaussianFiltiiiPhS__param_1];
	ld.param.u32 	%r215, [_Z19kernel_GaussianFiltiiiPhS__param_0];
	mad.lo.s32 	%r43, %r5, %r268, %r40;
	add.s32 	%r149, %r262, -2;
	setp.ge.s32 	%p48, %r149, %r239;
	setp.lt.s32 	%p49, %r262, 2;
	add.s32 	%r150, %r263, 2;
	setp.ge.s32 	%p50, %r150, %r215;
	or.pred  	%p51, %p48, %p50;
	or.pred  	%p52, %p51, %p49;
	mov.b32 	%r269, 0;
	@%p52 bra 	$L__BB0_17;
	add.s64 	%rd48, %rd81, %rd21;
	ld.global.u8 	%r269, [%rd48];
$L__BB0_17:
	mad.lo.s32 	%r46, %r6, %r269, %r43;
	mov.b32 	%r270, 0;
	@%p2 bra 	$L__BB0_19;
	add.s64 	%rd49, %rd81, %rd20;
	ld.global.u8 	%r270, [%rd49];
$L__BB0_19:
	ld.param.u32 	%r240, [_Z19kernel_GaussianFiltiiiPhS__param_1];
	ld.param.u32 	%r216, [_Z19kernel_GaussianFiltiiiPhS__param_0];
	mad.lo.s32 	%r49, %r7, %r270, %r46;
	setp.gt.s32 	%p53, %r262, %r240;
	setp.lt.s32 	%p54, %r262, 1;
	setp.eq.s32 	%p55, %r263, 0;
	or.pred  	%p56, %p54, %p55;
	or.pred  	%p57, %p53, %p56;
	setp.gt.s32 	%p58, %r263, %r216;
	or.pred  	%p59, %p57, %p58;
	mov.b32 	%r271, 0;
	@%p59 bra 	$L__BB0_21;
	add.s64 	%rd50, %rd81, %rd19;
	ld.global.u8 	%r271, [%rd50];
$L__BB0_21:
	ld.param.u32 	%r241, [_Z19kernel_GaussianFiltiiiPhS__param_1];
	ld.param.u32 	%r217, [_Z19kernel_GaussianFiltiiiPhS__param_0];
	mad.lo.s32 	%r52, %r8, %r271, %r49;
	setp.gt.s32 	%p60, %r262, %r241;
	setp.lt.s32 	%p61, %r262, 1;
	or.pred  	%p62, %p60, %p61;
	setp.ge.s32 	%p63, %r263, %r217;
	or.pred  	%p64, %p62, %p63;
	mov.b32 	%r272, 0;
	@%p64 bra 	$L__BB0_23;
	add.s64 	%rd51, %rd81, %rd18;
	ld.global.u8 	%r272, [%rd51];
$L__BB0_23:
	ld.param.u32 	%r242, [_Z19kernel_GaussianFiltiiiPhS__param_1];
	ld.param.u32 	%r218, [_Z19kernel_GaussianFiltiiiPhS__param_0];
	mad.lo.s32 	%r55, %r9, %r272, %r52;
	setp.gt.s32 	%p65, %r262, %r242;
	setp.lt.s32 	%p66, %r262, 1;
	or.pred  	%p67, %p65, %p66;
	add.s32 	%r155, %r263, 1;
	setp.ge.s32 	%p68, %r155, %r218;
	or.pred  	%p69, %p67, %p68;
	mov.b32 	%r273, 0;
	@%p69 bra 	$L__BB0_25;
	add.s64 	%rd52, %rd81, %rd17;
	ld.global.u8 	%r273, [%rd52];
$L__BB0_25:
	ld.param.u32 	%r243, [_Z19kernel_GaussianFiltiiiPhS__param_1];
	ld.param.u32 	%r219, [_Z19kernel_GaussianFiltiiiPhS__param_0];
	mad.lo.s32 	%r58, %r10, %r273, %r55;
	setp.gt.s32 	%p70, %r262, %r243;
	setp.lt.s32 	%p71, %r262, 1;
	or.pred  	%p72, %p70, %p71;
	add.s32 	%r157, %r263, 2;
	setp.ge.s32 	%p73, %r157, %r219;
	or.pred  	%p74, %p72, %p73;
	mov.b32 	%r274, 0;
	@%p74 bra 	$L__BB0_27;
	add.s64 	%rd53, %rd81, %rd16;
	ld.global.u8 	%r274, [%rd53];
$L__BB0_27:
	mad.lo.s32 	%r61, %r11, %r274, %r58;
	mov.b32 	%r275, 0;
	@%p3 bra 	$L__BB0_29;
	add.s64 	%rd54, %rd81, %rd15;
	ld.global.u8 	%r275, [%rd54];
$L__BB0_29:
	ld.param.u32 	%r244, [_Z19kernel_GaussianFiltiiiPhS__param_1];
	ld.param.u32 	%r220, [_Z19kernel_GaussianFiltiiiPhS__param_0];
	mad.lo.s32 	%r64, %r12, %r275, %r61;
	setp.ge.s32 	%p75, %r262, %r244;
	setp.lt.s32 	%p76, %r262, 0;
	setp.eq.s32 	%p77, %r263, 0;
	or.pred  	%p78, %p76, %p77;
	or.pred  	%p79, %p75, %p78;
	setp.gt.s32 	%p80, %r263, %r220;
	or.pred  	%p81, %p79, %p80;
	mov.b32 	%r276, 0;
	@%p81 bra 	$L__BB0_31;
	add.s64 	%rd55, %rd81, %rd14;
	ld.global.u8 	%r276, [%rd55];
$L__BB0_31:
	ld.param.u32 	%r245, [_Z19kernel_GaussianFiltiiiPhS__param_1];
	ld.param.u32 	%r221, [_Z19kernel_GaussianFiltiiiPhS__param_0];
	mad.lo.s32 	%r67, %r13, %r276, %r64;
	setp.ge.s32 	%p82, %r262, %r245;
	setp.lt.s32 	%p83, %r262, 0;
	setp.ge.s32 	%p84, %r263, %r221;
	or.pred  	%p85, %p82, %p84;
	or.pred  	%p86, %p85, %p83;
	mov.b32 	%r277, 0;
	@%p86 bra 	$L__BB0_33;
	add.s64 	%rd56, %rd81, %rd11;
	ld.global.u8 	%r277, [%rd56];
$L__BB0_33:
	ld.param.u32 	%r246, [_Z19kernel_GaussianFiltiiiPhS__param_1];
	ld.param.u32 	%r222, [_Z19kernel_GaussianFiltiiiPhS__param_0];
	mad.lo.s32 	%r70, %r14, %r277, %r67;
	setp.ge.s32 	%p87, %r262, %r246;
	setp.lt.s32 	%p88, %r262, 0;
	add.s32 	%r162, %r263, 1;
	setp.ge.s32 	%p89, %r162, %r222;
	or.pred  	%p90, %p87, %p89;
	or.pred  	%p91, %p90, %p88;
	mov.b32 	%r278, 0;
	@%p91 bra 	$L__BB0_35;
	add.s64 	%rd57, %rd81, %rd13;
	ld.global.u8 	%r278, [%rd57];
$L__BB0_35:
	ld.param.u32 	%r247, [_Z19kernel_GaussianFiltiiiPhS__param_1];
	ld.param.u32 	%r223, [_Z19kernel_GaussianFiltiiiPhS__param_0];
	mad.lo.s32 	%r73, %r15, %r278, %r70;
	setp.ge.s32 	%p92, %r262, %r247;
	setp.lt.s32 	%p93, %r262, 0;
	add.s32 	%r164, %r263, 2;
	setp.ge.s32 	%p94, %r164, %r223;
	or.pred  	%p95, %p92, %p94;
	or.pred  	%p96, %p95, %p93;
	mov.b32 	%r279, 0;
	@%p96 bra 	$L__BB0_37;
	add.s64 	%rd58, %rd81, %rd12;
	ld.global.u8 	%r279, [%rd58];
$L__BB0_37:
	mad.lo.s32 	%r76, %r16, %r279, %r73;
	mov.b32 	%r280, 0;
	@%p4 bra 	$L__BB0_39;
	add.s64 	%rd59, %rd81, %rd10;
	ld.global.u8 	%r280, [%rd59];
$L__BB0_39:
	ld.param.u32 	%r248, [_Z19kernel_GaussianFiltiiiPhS__param_1];
	ld.param.u32 	%r224, [_Z19kernel_GaussianFiltiiiPhS__param_0];
	mad.lo.s32 	%r79, %r17, %r280, %r76;
	add.s32 	%r167, %r262, 1;
	setp.ge.s32 	%p97, %r167, %r248;
	setp.lt.s32 	%p98, %r262, -1;
	setp.eq.s32 	%p99, %r263, 0;
	or.pred  	%p100, %p98, %p99;
	or.pred  	%p101, %p97, %p100;
	setp.gt.s32 	%p102, %r263, %r224;
	or.pred  	%p103, %p101, %p102;
	mov.b32 	%r281, 0;
	@%p103 bra 	$L__BB0_41;
	add.s64 	%rd60, %rd81, %rd9;
	ld.global.u8 	%r281, [%rd60];
$L__BB0_41:
	ld.param.u32 	%r249, [_Z19kernel_GaussianFiltiiiPhS__param_1];
	ld.param.u32 	%r225, [_Z19kernel_GaussianFiltiiiPhS__param_0];
	mad.lo.s32 	%r82, %r18, %r281, %r79;
	add.s32 	%r169, %r262, 1;
	setp.ge.s32 	%p104, %r169, %r249;
	setp.lt.s32 	%p105, %r262, -1;
	setp.ge.s32 	%p106, %r263, %r225;
	or.pred  	%p107, %p104, %p106;
	or.pred  	%p108, %p107, %p105;
	mov.b32 	%r282, 0;
	@%p108 bra 	$L__BB0_43;
	ld.param.u32 	%r260, [_Z19kernel_GaussianFiltiiiPhS__param_2];
	ld.param.u32 	%r226, [_Z19kernel_GaussianFiltiiiPhS__param_0];
	mul.lo.s32 	%r170, %r260, %r226;
	add.s32 	%r171, %r262, -2;
	mad.lo.s32 	%r172, %r170, %r171, %r170;
	shl.b32 	%r173, %r170, 1;
	add.s32 	%r174, %r172, %r173;
	cvt.s64.s32 	%rd61, %r174;
	mul.lo.s32 	%r175, %r263, %r260;
	cvt.u64.u32 	%rd62, %r175;
	add.s64 	%rd63, %rd61, %rd62;
	add.s64 	%rd64, %rd81, %rd63;
	ld.global.u8 	%r282, [%rd64];
$L__BB0_43:
	ld.param.u32 	%r250, [_Z19kernel_GaussianFiltiiiPhS__param_1];
	ld.param.u32 	%r227, [_Z19kernel_GaussianFiltiiiPhS__param_0];
	mad.lo.s32 	%r85, %r19, %r282, %r82;
	add.s32 	%r177, %r262, 1;
	setp.ge.s32 	%p109, %r177, %r250;
	setp.lt.s32 	%p110, %r262, -1;
	add.s32 	%r178, %r263, 1;
	setp.ge.s32 	%p111, %r178, %r227;
	or.pred  	%p112, %p109, %p111;
	or.pred  	%p113, %p112, %p110;
	mov.b32 	%r283, 0;
	@%p113 bra 	$L__BB0_45;
	add.s64 	%rd65, %rd81, %rd8;
	ld.global.u8 	%r283, [%rd65];
$L__BB0_45:
	ld.param.u32 	%r251, [_Z19kernel_GaussianFiltiiiPhS__param_1];
	ld.param.u32 	%r228, [_Z19kernel_GaussianFiltiiiPhS__param_0];
	mad.lo.s32 	%r88, %r20, %r283, %r85;
	add.s32 	%r180, %r262, 1;
	setp.ge.s32 	%p114, %r180, %r251;
	setp.lt.s32 	%p115, %r262, -1;
	add.s32 	%r181, %r263, 2;
	setp.ge.s32 	%p116, %r181, %r228;
	or.pred  	%p117, %p114, %p116;
	or.pred  	%p118, %p117, %p115;
	mov.b32 	%r284, 0;
	@%p118 bra 	$L__BB0_47;
	add.s64 	%rd66, %rd81, %rd7;
	ld.global.u8 	%r284, [%rd66];
$L__BB0_47:
	mad.lo.s32 	%r91, %r21, %r284, %r88;
	mov.b32 	%r285, 0;
	@%p5 bra 	$L__BB0_49;
	add.s64 	%rd67, %rd81, %rd6;
	ld.global.u8 	%r285, [%rd67];
$L__BB0_49:
	ld.param.u32 	%r252, [_Z19kernel_GaussianFiltiiiPhS__param_1];
	ld.param.u32 	%r229, [_Z19kernel_GaussianFiltiiiPhS__param_0];
	mad.lo.s32 	%r94, %r22, %r285, %r91;
	add.s32 	%r184, %r262, 2;
	setp.ge.s32 	%p119, %r184, %r252;
	setp.lt.s32 	%p120, %r262, -2;
	setp.eq.s32 	%p121, %r263, 0;
	or.pred  	%p122, %p120, %p121;
	or.pred  	%p123, %p119, %p122;
	setp.gt.s32 	%p124, %r263, %r229;
	or.pred  	%p125, %p123, %p124;
	mov.b32 	%r286, 0;
	@%p125 bra 	$L__BB0_51;
	add.s64 	%rd68, %rd81, %rd5;
	ld.global.u8 	%r286, [%rd68];
$L__BB0_51:
	ld.param.u32 	%r253, [_Z19kernel_GaussianFiltiiiPhS__param_1];
	ld.param.u32 	%r230, [_Z19kernel_GaussianFiltiiiPhS__param_0];
	mad.lo.s32 	%r97, %r23, %r286, %r94;
	add.s32 	%r186, %r262, 2;
	setp.ge.s32 	%p126, %r186, %r253;
	setp.lt.s32 	%p127, %r262, -2;
	setp.ge.s32 	%p128, %r263, %r230;
	or.pred  	%p129, %p126, %p128;
	or.pred  	%p130, %p129, %p127;
	mov.b32 	%r287, 0;
	@%p130 bra 	$L__BB0_53;
	ld.param.u32 	%r261, [_Z19kernel_GaussianFiltiiiPhS__param_2];
	ld.param.u32 	%r231, [_Z19kernel_GaussianFiltiiiPhS__param_0];
	mul.lo.s32 	%r187, %r261, %r231;
	add.s32 	%r188, %r262, -2;
	mad.lo.s32 	%r189, %r187, %r188, %r187;
	shl.b32 	%r190, %r187, 1;
	add.s32 	%r191, %r189, %r190;
	add.s32 	%r192, %r191, %r187;
	cvt.s64.s32 	%rd69, %r192;
	mul.lo.s32 	%r193, %r263, %r261;
	cvt.u64.u32 	%rd70, %r193;
	add.s64 	%rd71, %rd69, %rd70;
	add.s64 	%rd72, %rd81, %rd71;
	ld.global.u8 	%r287, [%rd72];
$L__BB0_53:
	ld.param.u32 	%r254, [_Z19kernel_GaussianFiltiiiPhS__param_1];
	ld.param.u32 	%r232, [_Z19kernel_GaussianFiltiiiPhS__param_0];
	mad.lo.s32 	%r100, %r24, %r287, %r97;
	add.s32 	%r195, %r262, 2;
	setp.ge.s32 	%p131, %r195, %r254;
	setp.lt.s32 	%p132, %r262, -2;
	add.s32 	%r196, %r263, 1;
	setp.ge.s32 	%p133, %r196, %r232;
	or.pred  	%p134, %p131, %p133;
	or.pred  	%p135, %p134, %p132;
	mov.b32 	%r288, 0;
	@%p135 bra 	$L__BB0_55;
	add.s64 	%rd73, %rd81, %rd4;
	ld.global.u8 	%r288, [%rd73];
$L__BB0_55:
	ld.param.u32 	%r255, [_Z19kernel_GaussianFiltiiiPhS__param_1];
	ld.param.u32 	%r233, [_Z19kernel_GaussianFiltiiiPhS__param_0];
	mad.lo.s32 	%r103, %r25, %r288, %r100;
	add.s32 	%r198, %r262, 2;
	setp.ge.s32 	%p136, %r198, %r255;
	setp.lt.s32 	%p137, %r262, -2;
	add.s32 	%r199, %r263, 2;
	setp.ge.s32 	%p138, %r199, %r233;
	or.pred  	%p139, %p136, %p138;
	or.pred  	%p140, %p139, %p137;
	mov.b32 	%r289, 0;
	@%p140 bra 	$L__BB0_57;
	add.s64 	%rd74, %rd81, %rd3;
	ld.global.u8 	%r289, [%rd74];
$L__BB0_57:
	mad.lo.s32 	%r106, %r26, %r289, %r103;
	setp.lt.s32 	%p141, %r106, -272;
	@%p141 bra 	$L__BB0_61;
	setp.gt.s32 	%p142, %r106, 69887;
	@%p142 bra 	$L__BB0_60;
	mul.hi.s32 	%r200, %r106, -267452175;
	add.s32 	%r201, %r200, %r106;
	shr.u32 	%r202, %r201, 31;
	shr.u32 	%r203, %r201, 8;
	add.s32 	%r204, %r203, %r202;
	add.s64 	%rd75, %rd80, %rd11;
	st.global.u8 	[%rd75], %r204;
	bra.uni 	$L__BB0_62;
$L__BB0_60:
	add.s64 	%rd76, %rd80, %rd11;
	mov.b16 	%rs1, 255;
	st.global.u8 	[%rd76], %rs1;
	bra.uni 	$L__BB0_62;
$L__BB0_61:
	add.s64 	%rd77, %rd80, %rd11;
	mov.b16 	%rs2, 0;
	st.global.u8 	[%rd77], %rs2;
$L__BB0_62:
	add.s32 	%r264, %r264, 1;
	setp.ne.s32 	%p143, %r264, 0;
	add.s64 	%rd81, %rd81, 1;
	add.s64 	%rd80, %rd80, 1;
	@%p143 bra 	$L__BB0_7;
	ld.param.u32 	%r234, [_Z19kernel_GaussianFiltiiiPhS__param_0];
	mov.u32 	%r205, %ntid.y;
	mov.u32 	%r206, %nctaid.y;
	mad.lo.s32 	%r263, %r205, %r206, %r263;
	setp.lt.s32 	%p144, %r263, %r234;
	@%p144 bra 	$L__BB0_6;
	bra.uni 	$L__BB0_4;

}
.entry _Z11max_poolingiiiPhS_(
	.param .u32 _Z11max_poolingiiiPhS__param_0,
	.param .u32 _Z11max_poolingiiiPhS__param_1,
	.param .u32 _Z11max_poolingiiiPhS__param_2,
	.param .u64 .ptr .align 1 _Z11max_poolingiiiPhS__param_3,
	.param .u64 .ptr .align 1 _Z11max_poolingiiiPhS__param_4
)
{
	.reg .pred 	%p<12>;
	.reg .b16 	%rs<50>;
	.reg .b32 	%r<51>;
	.reg .b64 	%rd<62>;

	ld.param.u32 	%r22, [_Z11max_poolingiiiPhS__param_0];
	ld.param.u32 	%r23, [_Z11max_poolingiiiPhS__param_1];
	ld.param.u32 	%r24, [_Z11max_poolingiiiPhS__param_2];
	ld.param.u64 	%rd17, [_Z11max_poolingiiiPhS__param_3];
	ld.param.u64 	%rd18, [_Z11max_poolingiiiPhS__param_4];
	cvta.to.global.u64 	%rd1, %rd17;
	cvta.to.global.u64 	%rd2, %rd18;
	mov.u32 	%r1, %ntid.x;
	mov.u32 	%r25, %ctaid.x;
	mov.u32 	%r26, %tid.x;
	mad.lo.s32 	%r46, %r1, %r25, %r26;
	mov.u32 	%r3, %ntid.y;
	mov.u32 	%r27, %ctaid.y;
	mov.u32 	%r28, %tid.y;
	mad.lo.s32 	%r4, %r3, %r27, %r28;
	setp.ge.s32 	%p1, %r46, %r23;
	@%p1 bra 	$L__BB1_5;
	setp.lt.s32 	%p2, %r24, 1;
	@%p2 bra 	$L__BB1_5;
	mul.lo.s32 	%r9, %r24, %r22;
	shl.b32 	%r5, %r9, 1;
	and.b32  	%r6, %r24, 2147483644;
	mov.u32 	%r29, %nctaid.y;
	mul.lo.s32 	%r7, %r3, %r29;
	mov.u32 	%r30, %nctaid.x;
	mul.lo.s32 	%r8, %r1, %r30;
$L__BB1_3:
	setp.lt.s32 	%p3, %r4, %r22;
	@%p3 bra 	$L__BB1_6;
$L__BB1_4:
	add.s32 	%r46, %r46, %r8;
	setp.lt.s32 	%p11, %r46, %r23;
	@%p11 bra 	$L__BB1_3;
$L__BB1_5:
	ret;
$L__BB1_6:
	mul.lo.s32 	%r31, %r9, %r46;
	cvt.s64.s32 	%rd3, %r31;
	mul.lo.s32 	%r32, %r46, %r5;
	shl.b32 	%r33, %r32, 1;
	add.s32 	%r34, %r33, %r5;
	cvt.s64.s32 	%rd4, %r34;
	cvt.s64.s32 	%rd5, %r33;
	mov.u32 	%r47, %r4;
$L__BB1_7:
	setp.lt.u32 	%p4, %r24, 4;
	mul.lo.s32 	%r36, %r47, %r24;
	cvt.u64.u32 	%rd6, %r36;
	add.s64 	%rd7, %rd6, %rd3;
	shl.b32 	%r13, %r47, 1;
	mov.b32 	%r50, 0;
	@%p4 bra 	$L__BB1_10;
	and.b32  	%r37, %r24, 2147483644;
	neg.s32 	%r48, %r37;
	mul.lo.s32 	%r38, %r13, %r24;
	cvt.u64.u32 	%rd19, %r38;
	add.s32 	%r39, %r38, %r24;
	cvt.u64.u32 	%rd20, %r39;
	add.s64 	%rd21, %rd5, 1;
	add.s64 	%rd12, %rd21, %rd19;
	add.s64 	%rd13, %rd21, %rd20;
	add.s64 	%rd22, %rd4, %rd19;
	add.s64 	%rd14, %rd22, 1;
	add.s64 	%rd23, %rd2, %rd3;
	add.s64 	%rd24, %rd23, %rd6;
	add.s64 	%rd60, %rd24, 1;
	add.s64 	%rd25, %rd4, %rd20;
	add.s64 	%rd16, %rd25, 3;
	mov.u64 	%rd61, %rd1;
$L__BB1_9:
	.pragma "nounroll";
	add.s64 	%rd26, %rd61, %rd12;
	ld.global.u8 	%rs1, [%rd26+-1];
	add.s64 	%rd27, %rd61, %rd13;
	ld.global.u8 	%rs2, [%rd27+-1];
	max.u16 	%rs3, %rs2, %rs1;
	add.s64 	%rd28, %rd61, %rd14;
	ld.global.u8 	%rs4, [%rd28+-1];
	max.u16 	%rs5, %rs4, %rs3;
	add.s64 	%rd29, %rd61, %rd16;
	ld.global.u8 	%rs6, [%rd29+-3];
	max.u16 	%rs7, %rs6, %rs5;
	st.global.u8 	[%rd60+-1], %rs7;
	ld.global.u8 	%rs8, [%rd26];
	ld.global.u8 	%rs9, [%rd27];
	max.u16 	%rs10, %rs9, %rs8;
	ld.global.u8 	%rs11, [%rd28];
	max.u16 	%rs12, %rs11, %rs10;
	ld.global.u8 	%rs13, [%rd29+-2];
	max.u16 	%rs14, %rs13, %rs12;
	st.global.u8 	[%rd60], %rs14;
	ld.global.u8 	%rs15, [%rd26+1];
	ld.global.u8 	%rs16, [%rd27+1];
	max.u16 	%rs17, %rs16, %rs15;
	ld.global.u8 	%rs18, [%rd28+1];
	max.u16 	%rs19, %rs18, %rs17;
	ld.global.u8 	%rs20, [%rd29+-1];
	max.u16 	%rs21, %rs20, %rs19;
	st.global.u8 	[%rd60+1], %rs21;
	ld.global.u8 	%rs22, [%rd26+2];
	ld.global.u8 	%rs23, [%rd27+2];
	max.u16 	%rs24, %rs23, %rs22;
	ld.global.u8 	%rs25, [%rd28+2];
	max.u16 	%rs26, %rs25, %rs24;
	ld.global.u8 	%rs27, [%rd29];
	max.u16 	%rs28, %rs27, %rs26;
	st.global.u8 	[%rd60+2], %rs28;
	add.s32 	%r48, %r48, 4;
	add.s64 	%rd61, %rd61, 4;
	add.s64 	%rd60, %rd60, 4;
	setp.eq.s32 	%p5, %r48, 0;
	mov.u32 	%r50, %r6;
	@%p5 bra 	$L__BB1_10;
	bra.uni 	$L__BB1_9;
$L__BB1_10:
	shl.b32 	%r18, %r47, 1;
	and.b32  	%r40, %r24, 3;
	setp.eq.s32 	%p6, %r40, 0;
	@%p6 bra 	$L__BB1_15;
	setp.eq.s32 	%p7, %r40, 1;
	@%p7 bra 	$L__BB1_13;
	cvt.u64.u32 	%rd30, %r50;
	mul.lo.s32 	%r41, %r18, %r24;
	cvt.u64.u32 	%rd31, %r41;
	add.s64 	%rd32, %rd5, %rd30;
	add.s64 	%rd33, %rd32, %rd31;
	add.s64 	%rd34, %rd1, %rd33;
	ld.global.u8 	%rs29, [%rd34];
	add.s32 	%r42, %r41, %r24;
	cvt.u64.u32 	%rd35, %r42;
	add.s64 	%rd36, %rd32, %rd35;
	add.s64 	%rd37, %rd1, %rd36;
	ld.global.u8 	%rs30, [%rd37];
	max.u16 	%rs31, %rs30, %rs29;
	add.s64 	%rd38, %rd4, %rd30;
	add.s64 	%rd39, %rd38, %rd31;
	add.s64 	%rd40, %rd1, %rd39;
	ld.global.u8 	%rs32, [%rd40];
	max.u16 	%rs33, %rs32, %rs31;
	add.s64 	%rd41, %rd38, %rd35;
	add.s64 	%rd42, %rd1, %rd41;
	ld.global.u8 	%rs34, [%rd42];
	max.u16 	%rs35, %rs34, %rs33;
	add.s64 	%rd43, %rd7, %rd30;
	add.s64 	%rd44, %rd2, %rd43;
	st.global.u8 	[%rd44], %rs35;
	ld.global.u8 	%rs36, [%rd34+1];
	ld.global.u8 	%rs37, [%rd37+1];
	max.u16 	%rs38, %rs37, %rs36;
	ld.global.u8 	%rs39, [%rd40+1];
	max.u16 	%rs40, %rs39, %rs38;
	ld.global.u8 	%rs41, [%rd42+1];
	max.u16 	%rs42, %rs41, %rs40;
	st.global.u8 	[%rd44+1], %rs42;
	add.s32 	%r50, %r50, 2;
$L__BB1_13:
	and.b32  	%r43, %r24, 1;
	setp.eq.b32 	%p8, %r43, 1;
	not.pred 	%p9, %p8;
	@%p9 bra 	$L__BB1_15;
	cvt.u64.u32 	%rd45, %r50;
	mul.lo.s32 	%r44, %r18, %r24;
	cvt.u64.u32 	%rd46, %r44;
	add.s64 	%rd47, %rd5, %rd45;
	add.s64 	%rd48, %rd47, %rd46;
	add.s64 	%rd49, %rd1, %rd48;
	ld.global.u8 	%rs43, [%rd49];
	add.s32 	%r45, %r44, %r24;
	cvt.u64.u32 	%rd50, %r45;
	add.s64 	%rd51, %rd47, %rd50;
	add.s64 	%rd52, %rd1, %rd51;
	ld.global.u8 	%rs44, [%rd52];
	max.u16 	%rs45, %rs44, %rs43;
	add.s64 	%rd53, %rd4, %rd45;
	add.s64 	%rd54, %rd53, %rd46;
	add.s64 	%rd55, %rd1, %rd54;
	ld.global.u8 	%rs46, [%rd55];
	max.u16 	%rs47, %rs46, %rs45;
	add.s64 	%rd56, %rd53, %rd50;
	add.s64 	%rd57, %rd1, %rd56;
	ld.global.u8 	%rs48, [%rd57];
	max.u16 	%rs49, %rs48, %rs47;
	add.s64 	%rd58, %rd7, %rd45;
	add.s64 	%rd59, %rd2, %rd58;
	st.global.u8 	[%rd59], %rs49;
$L__BB1_15:
	add.s32 	%r47, %r47, %r7;
	setp.lt.s32 	%p10, %r47, %r22;
	@%p10 bra 	$L__BB1_7;
	bra.uni 	$L__BB1_4;

}


// ===== COMPILED SASS (sm_100) =====

	.target	sm_100

	.elftype	@"ET_EXEC"


//--------------------- .note.nv.tkinfo           --------------------------
	.section	.note.nv.tkinfo,"",@"SHT_NOTE"
	.sectionflags	@"SHF_NOTE_NV_TKINFO"
	.tkinfo
        /*0018*/ 	.word	0x00000002
        /*0030*/ 	.string	""
        /*0030*/ 	.string	"ptxas"
        /*0030*/ 	.string	"Cuda compilation tools, release 13.0, V13.0.88"
        /*0030*/ 	.string	"Build cuda_13.0.r13.0/compiler.36424714_0"
        /*0030*/ 	.string	"-arch sm_100 -m 64 "



//--------------------- .note.nv.cuinfo           --------------------------
	.section	.note.nv.cuinfo,"",@"SHT_NOTE"
	.sectionflags	@"SHF_NOTE_NV_CUINFO"
        /*0018*/ 	.short	0x0002
        /*001a*/ 	.short	0x0064
        /*001c*/ 	.short	0x0082
	.zero		2


//--------------------- .nv.info                  --------------------------
	.section	.nv.info,"",@"SHT_CUDA_INFO"
	.align	4


	//----- nvinfo : EIATTR_REGCOUNT
	.align		4
        /*0000*/ 	.byte	0x04, 0x2f
        /*0002*/ 	.short	(.L_2 - .L_1)
	.align		4
.L_1:
        /*0004*/ 	.word	index@(_Z19kernel_GaussianFiltiiiPhS_)
        /*0008*/ 	.word	0x00000050


	//----- nvinfo : EIATTR_FRAME_SIZE
	.align		4
.L_2:
        /*000c*/ 	.byte	0x04, 0x11
        /*000e*/ 	.short	(.L_4 - .L_3)
	.align		4
.L_3:
        /*0010*/ 	.word	index@(_Z19kernel_GaussianFiltiiiPhS_)
        /*0014*/ 	.word	0x00000000


	//----- nvinfo : EIATTR_REGCOUNT
	.align		4
.L_4:
        /*0018*/ 	.byte	0x04, 0x2f
        /*001a*/ 	.short	(.L_6 - .L_5)
	.align		4
.L_5:
        /*001c*/ 	.word	index@(_Z11max_poolingiiiPhS_)
        /*0020*/ 	.word	0x00000028


	//----- nvinfo : EIATTR_FRAME_SIZE
	.align		4
.L_6:
        /*0024*/ 	.byte	0x04, 0x11
        /*0026*/ 	.short	(.L_8 - .L_7)
	.align		4
.L_7:
        /*0028*/ 	.word	index@(_Z11max_poolingiiiPhS_)
        /*002c*/ 	.word	0x00000000


	//----- nvinfo : EIATTR_MIN_STACK_SIZE
	.align		4
.L_8:
        /*0030*/ 	.byte	0x04, 0x12
        /*0032*/ 	.short	(.L_10 - .L_9)
	.align		4
.L_9:
        /*0034*/ 	.word	index@(_Z11max_poolingiiiPhS_)
        /*0038*/ 	.word	0x00000000


	//----- nvinfo : EIATTR_MIN_STACK_SIZE
	.align		4
.L_10:
        /*003c*/ 	.byte	0x04, 0x12
        /*003e*/ 	.short	(.L_12 - .L_11)
	.align		4
.L_11:
        /*0040*/ 	.word	index@(_Z19kernel_GaussianFiltiiiPhS_)
        /*0044*/ 	.word	0x00000000
.L_12:


//--------------------- .nv.compat                --------------------------
	.section	.nv.compat,"",@"SHT_CUDA_COMPAT_INFO"
	.align	4
        /*0000*/ 	.byte	0x02, 0x09, 0x00, 0x00, 0x02, 0x02, 0x01, 0x00, 0x02, 0x05, 0x05, 0x00, 0x03, 0x07, 0x01, 0x01
        /*0010*/ 	.byte	0x02, 0x03, 0x00, 0x00, 0x02, 0x06, 0x01, 0x00, 0x04, 0x0b, 0x08, 0x00, 0x09, 0x00, 0x00, 0x00
        /*0020*/ 	.byte	0x00, 0x00, 0x00, 0x00


//--------------------- .nv.info._Z11max_poolingiiiPhS_ --------------------------
	.section	.nv.info._Z11max_poolingiiiPhS_,"",@"SHT_CUDA_INFO"
	.sectionflags	@""
	.align	4


	//----- nvinfo : EIATTR_CUDA_API_VERSION
	.align		4
        /*0000*/ 	.byte	0x04, 0x37
        /*0002*/ 	.short	(.L_14 - .L_13)
.L_13:
        /*0004*/ 	.word	0x00000082


	//----- nvinfo : EIATTR_KPARAM_INFO
	.align		4
.L_14:
        /*0008*/ 	.byte	0x04, 0x17
        /*000a*/ 	.short	(.L_16 - .L_15)
.L_15:
        /*000c*/ 	.word	0x00000000
        /*0010*/ 	.short	0x0004
        /*0012*/ 	.short	0x0018
        /*0014*/ 	.byte	0x00, 0xf5, 0x21, 0x00


	//----- nvinfo : EIATTR_KPARAM_INFO
	.align		4
.L_16:
        /*0018*/ 	.byte	0x04, 0x17
        /*001a*/ 	.short	(.L_18 - .L_17)
.L_17:
        /*001c*/ 	.word	0x00000000
        /*0020*/ 	.short	0x0003
        /*0022*/ 	.short	0x0010
        /*0024*/ 	.byte	0x00, 0xf5, 0x21, 0x00


	//----- nvinfo : EIATTR_KPARAM_INFO
	.align		4
.L_18:
        /*0028*/ 	.byte	0x04, 0x17
        /*002a*/ 	.short	(.L_20 - .L_19)
.L_19:
        /*002c*/ 	.word	0x00000000
        /*0030*/ 	.short	0x0002
        /*0032*/ 	.short	0x0008
        /*0034*/ 	.byte	0x00, 0xf0, 0x11, 0x00


	//----- nvinfo : EIATTR_KPARAM_INFO
	.align		4
.L_20:
        /*0038*/ 	.byte	0x04, 0x17
        /*003a*/ 	.short	(.L_22 - .L_21)
.L_21:
        /*003c*/ 	.word	0x00000000
        /*0040*/ 	.short	0x0001
        /*0042*/ 	.short	0x0004
        /*0044*/ 	.byte	0x00, 0xf0, 0x11, 0x00


	//----- nvinfo : EIATTR_KPARAM_INFO
	.align		4
.L_22:
        /*0048*/ 	.byte	0x04, 0x17
        /*004a*/ 	.short	(.L_24 - .L_23)
.L_23:
        /*004c*/ 	.word	0x00000000
        /*0050*/ 	.short	0x0000
        /*0052*/ 	.short	0x0000
        /*0054*/ 	.byte	0x00, 0xf0, 0x11, 0x00


	//----- nvinfo : EIATTR_SPARSE_MMA_MASK
	.align		4
.L_24:
        /*0058*/ 	.byte	0x03, 0x50
        /*005a*/ 	.short	0x0000


	//----- nvinfo : EIATTR_MAXREG_COUNT
	.align		4
        /*005c*/ 	.byte	0x03, 0x1b
        /*005e*/ 	.short	0x00ff


	//----- nvinfo : EIATTR_MERCURY_ISA_VERSION
	.align		4
        /*0060*/ 	.byte	0x03, 0x5f
        /*0062*/ 	.short	0x0101


	//----- nvinfo : EIATTR_VRC_CTA_INIT_COUNT
	.align		4
        /*0064*/ 	.byte	0x02, 0x4a
	.zero		1
	.zero		1


	//----- nvinfo : EIATTR_EXIT_INSTR_OFFSETS
	.align		4
        /*0068*/ 	.byte	0x04, 0x1c
        /*006a*/ 	.short	(.L_26 - .L_25)


	//   ....[0]....
.L_25:
        /*006c*/ 	.word	0x000000b0


	//   ....[1]....
        /*0070*/ 	.word	0x000000e0


	//   ....[2]....
        /*0074*/ 	.word	0x00000cc0


	//----- nvinfo : EIATTR_CRS_STACK_SIZE
	.align		4
.L_26:
        /*0078*/ 	.byte	0x04, 0x1e
        /*007a*/ 	.short	(.L_28 - .L_27)
.L_27:
        /*007c*/ 	.word	0x00000000


	//----- nvinfo : EIATTR_CBANK_PARAM_SIZE
	.align		4
.L_28:
        /*0080*/ 	.byte	0x03, 0x19
        /*0082*/ 	.short	0x0020


	//----- nvinfo : EIATTR_PARAM_CBANK
	.align		4
        /*0084*/ 	.byte	0x04, 0x0a
        /*0086*/ 	.short	(.L_30 - .L_29)
	.align		4
.L_29:
        /*0088*/ 	.word	index@(.nv.constant0._Z11max_poolingiiiPhS_)
        /*008c*/ 	.short	0x0380
        /*008e*/ 	.short	0x0020


	//----- nvinfo : EIATTR_SW_WAR
	.align		4
.L_30:
        /*0090*/ 	.byte	0x04, 0x36
        /*0092*/ 	.short	(.L_32 - .L_31)
.L_31:
        /*0094*/ 	.word	0x00000008
.L_32:


//--------------------- .nv.info._Z19kernel_GaussianFiltiiiPhS_ --------------------------
	.section	.nv.info._Z19kernel_GaussianFiltiiiPhS_,"",@"SHT_CUDA_INFO"
	.sectionflags	@""
	.align	4


	//----- nvinfo : EIATTR_CUDA_API_VERSION
	.align		4
        /*0000*/ 	.byte	0x04, 0x37
        /*0002*/ 	.short	(.L_34 - .L_33)
.L_33:
        /*0004*/ 	.word	0x00000082


	//----- nvinfo : EIATTR_KPARAM_INFO
	.align		4
.L_34:
        /*0008*/ 	.byte	0x04, 0x17
        /*000a*/ 	.short	(.L_36 - .L_35)
.L_35:
        /*000c*/ 	.word	0x00000000
        /*0010*/ 	.short	0x0004
        /*0012*/ 	.short	0x0018
        /*0014*/ 	.byte	0x00, 0xf5, 0x21, 0x00


	//----- nvinfo : EIATTR_KPARAM_INFO
	.align		4
.L_36:
        /*0018*/ 	.byte	0x04, 0x17
        /*001a*/ 	.short	(.L_38 - .L_37)
.L_37:
        /*001c*/ 	.word	0x00000000
        /*0020*/ 	.short	0x0003
        /*0022*/ 	.short	0x0010
        /*0024*/ 	.byte	0x00, 0xf5, 0x21, 0x00


	//----- nvinfo : EIATTR_KPARAM_INFO
	.align		4
.L_38:
        /*0028*/ 	.byte	0x04, 0x17
        /*002a*/ 	.short	(.L_40 - .L_39)
.L_39:
        /*002c*/ 	.word	0x00000000
        /*0030*/ 	.short	0x0002
        /*0032*/ 	.short	0x0008
        /*0034*/ 	.byte	0x00, 0xf0, 0x11, 0x00


	//----- nvinfo : EIATTR_KPARAM_INFO
	.align		4
.L_40:
        /*0038*/ 	.byte	0x04, 0x17
        /*003a*/ 	.short	(.L_42 - .L_41)
.L_41:
        /*003c*/ 	.word	0x00000000
        /*0040*/ 	.short	0x0001
        /*0042*/ 	.short	0x0004
        /*0044*/ 	.byte	0x00, 0xf0, 0x11, 0x00


	//----- nvinfo : EIATTR_KPARAM_INFO
	.align		4
.L_42:
        /*0048*/ 	.byte	0x04, 0x17
        /*004a*/ 	.short	(.L_44 - .L_43)
.L_43:
        /*004c*/ 	.word	0x00000000
        /*0050*/ 	.short	0x0000
        /*0052*/ 	.short	0x0000
        /*0054*/ 	.byte	0x00, 0xf0, 0x11, 0x00


	//----- nvinfo : EIATTR_SPARSE_MMA_MASK
	.align		4
.L_44:
        /*0058*/ 	.byte	0x03, 0x50
        /*005a*/ 	.short	0x0000


	//----- nvinfo : EIATTR_MAXREG_COUNT
	.align		4
        /*005c*/ 	.byte	0x03, 0x1b
        /*005e*/ 	.short	0x00ff


	//----- nvinfo : EIATTR_MERCURY_ISA_VERSION
	.align		4
        /*0060*/ 	.byte	0x03, 0x5f
        /*0062*/ 	.short	0x0101


	//----- nvinfo : EIATTR_VRC_CTA_INIT_COUNT
	.align		4
        /*0064*/ 	.byte	0x02, 0x4a
	.zero		1
	.zero		1


	//----- nvinfo : EIATTR_EXIT_INSTR_OFFSETS
	.align		4
        /*0068*/ 	.byte	0x04, 0x1c
        /*006a*/ 	.short	(.L_46 - .L_45)


	//   ....[0]....
.L_45:
        /*006c*/ 	.word	0x00000070


	//   ....[1]....
        /*0070*/ 	.word	0x000000a0


	//   ....[2]....
        /*0074*/ 	.word	0x000017b0


	//----- nvinfo : EIATTR_CRS_STACK_SIZE
	.align		4
.L_46:
        /*0078*/ 	.byte	0x04, 0x1e
        /*007a*/ 	.short	(.L_48 - .L_47)
.L_47:
        /*007c*/ 	.word	0x00000000


	//----- nvinfo : EIATTR_CBANK_PARAM_SIZE
	.align		4
.L_48:
        /*0080*/ 	.byte	0x03, 0x19
        /*0082*/ 	.short	0x0020


	//----- nvinfo : EIATTR_PARAM_CBANK
	.align		4
        /*0084*/ 	.byte	0x04, 0x0a
        /*0086*/ 	.short	(.L_50 - .L_49)
	.align		4
.L_49:
        /*0088*/ 	.word	index@(.nv.constant0._Z19kernel_GaussianFiltiiiPhS_)
        /*008c*/ 	.short	0x0380
        /*008e*/ 	.short	0x0020


	//----- nvinfo : EIATTR_SW_WAR
	.align		4
.L_50:
        /*0090*/ 	.byte	0x04, 0x36
        /*0092*/ 	.short	(.L_52 - .L_51)
.L_51:
        /*0094*/ 	.word	0x00000008
.L_52:


//--------------------- .nv.callgraph             --------------------------
	.section	.nv.callgraph,"",@"SHT_CUDA_CALLGRAPH"
	.align	4
	.sectionentsize	8
	.align		4
        /*0000*/ 	.word	0x00000000
	.align		4
        /*0004*/ 	.word	0xffffffff
	.align		4
        /*0008*/ 	.word	0x00000000
	.align		4
        /*000c*/ 	.word	0xfffffffe
	.align		4
        /*0010*/ 	.word	0x00000000
	.align		4
        /*0014*/ 	.word	0xfffffffd
	.align		4
        /*0018*/ 	.word	0x00000000
	.align		4
        /*001c*/ 	.word	0xfffffffc


//--------------------- .nv.constant3             --------------------------
	.section	.nv.constant3,"a",@progbits
	.align	4
.nv.constant3:
	.type		d_const_Gaussian,@object
	.size		d_const_Gaussian,(.L_0 - d_const_Gaussian)
d_const_Gaussian:
	.zero		100
.L_0:


//--------------------- .text._Z11max_poolingiiiPhS_ --------------------------
	.section	.text._Z11max_poolingiiiPhS_,"ax",@progbits
	.align	128
.text._Z11max_poolingiiiPhS_:
        .type           _Z11max_poolingiiiPhS_,@function
        .size           _Z11max_poolingiiiPhS_,(.L_x_19 - _Z11max_poolingiiiPhS_)
        .other          _Z11max_poolingiiiPhS_,@"STO_CUDA_ENTRY STV_DEFAULT"
_Z11max_poolingiiiPhS_:
[----:B------:R-:W-:Y:S01]  /*0000*/  LDC R1, c[0x0][0x37c] ;  /* 0x0000df00ff017b82 */ /* 0x000fe20000000800 */
[----:B------:R-:W0:Y:S01]  /*0010*/  S2R R5, SR_CTAID.X ;  /* 0x0000000000057919 */ /* 0x000e220000002500 */
[----:B------:R-:W0:Y:S01]  /*0020*/  LDCU UR6, c[0x0][0x360] ;  /* 0x00006c00ff0677ac */ /* 0x000e220008000800 */
[----:B------:R-:W0:Y:S01]  /*0030*/  S2R R0, SR_TID.X ;  /* 0x0000000000007919 */ /* 0x000e220000002100 */
[----:B------:R-:W1:Y:S01]  /*0040*/  LDCU UR4, c[0x0][0x384] ;  /* 0x00007080ff0477ac */ /* 0x000e620008000800 */
[----:B------:R-:W2:Y:S01]  /*0050*/  S2R R3, SR_CTAID.Y ;  /* 0x0000000000037919 */ /* 0x000ea20000002600 */
[----:B------:R-:W2:Y:S01]  /*0060*/  LDCU UR7, c[0x0][0x364] ;  /* 0x00006c80ff0777ac */ /* 0x000ea20008000800 */
[----:B------:R-:W2:Y:S01]  /*0070*/  S2R R2, SR_TID.Y ;  /* 0x0000000000027919 */ /* 0x000ea20000002200 */
[----:B0-----:R-:W-:-:S05]  /*0080*/  IMAD R5, R5, UR6, R0 ;  /* 0x0000000605057c24 */ /* 0x001fca000f8e0200 */
[----:B-1----:R-:W-:Y:S01]  /*0090*/  ISETP.GE.AND P0, PT, R5, UR4, PT ;  /* 0x0000000405007c0c */ /* 0x002fe2000bf06270 */
[----:B--2---:R-:W-:-:S12]  /*00a0*/  IMAD R3, R3, UR7, R2 ;  /* 0x0000000703037c24 */ /* 0x004fd8000f8e0202 */
[----:B------:R-:W-:Y:S05]  /*00b0*/  @P0 EXIT ;  /* 0x000000000000094d */ /* 0x000fea0003800000 */
[----:B------:R-:W0:Y:S02]  /*00c0*/  LDC R0, c[0x0][0x388] ;  /* 0x0000e200ff007b82 */ /* 0x000e240000000800 */
[----:B0-----:R-:W-:-:S13]  /*00d0*/  ISETP.GE.AND P0, PT, R0, 0x1, PT ;  /* 0x000000010000780c */ /* 0x001fda0003f06270 */
[----:B------:R-:W-:Y:S05]  /*00e0*/  @!P0 EXIT ;  /* 0x000000000000894d */ /* 0x000fea0003800000 */
[----:B------:R-:W0:Y:S01]  /*00f0*/  LDCU UR4, c[0x0][0x374] ;  /* 0x00006e80ff0477ac */ /* 0x000e220008000800 */
[----:B------:R-:W1:Y:S01]  /*0100*/  LDCU UR5, c[0x0][0x370] ;  /* 0x00006e00ff0577ac */ /* 0x000e620008000800 */
[----:B------:R-:W2:Y:S01]  /*0110*/  LDCU.64 UR8, c[0x0][0x358] ;  /* 0x00006b00ff0877ac */ /* 0x000ea20008000a00 */
[----:B0-----:R-:W-:Y:S02]  /*0120*/  UIMAD UR4, UR7, UR4, URZ ;  /* 0x00000004070472a4 */ /* 0x001fe4000f8e02ff */
[----:B-12---:R-:W-:-:S12]  /*0130*/  UIMAD UR5, UR6, UR5, URZ ;  /* 0x00000005060572a4 */ /* 0x006fd8000f8e02ff */
.L_x_7:
[----:B0-----:R-:W0:Y:S01]  /*0140*/  LDCU UR6, c[0x0][0x380] ;  /* 0x00007000ff0677ac */ /* 0x001e220008000800 */
[----:B------:R-:W-:Y:S01]  /*0150*/  BSSY.RECONVERGENT B0, `(.L_x_0) ;  /* 0x00000b2000007945 */ /* 0x000fe20003800200 */
[----:B0-----:R-:W-:-:S13]  /*0160*/  ISETP.GE.AND P0, PT, R3, UR6, PT ;  /* 0x0000000603007c0c */ /* 0x001fda000bf06270 */
[----:B-1----:R-:W-:Y:S05]  /*0170*/  @P0 BRA `(.L_x_1) ;  /* 0x0000000800bc0947 */ /* 0x002fea0003800000 */
[----:B------:R-:W0:Y:S01]  /*0180*/  LDC R8, c[0x0][0x380] ;  /* 0x0000e000ff087b82 */ /* 0x000e220000000800 */
[----:B------:R-:W0:Y:S01]  /*0190*/  LDCU UR6, c[0x0][0x388] ;  /* 0x00007100ff0677ac */ /* 0x000e220008000800 */
[----:B------:R-:W-:Y:S02]  /*01a0*/  IMAD.MOV.U32 R7, RZ, RZ, R3 ;  /* 0x000000ffff077224 */ /* 0x000fe400078e0003 */
[----:B0-----:R-:W-:-:S04]  /*01b0*/  IMAD R8, R8, UR6, RZ ;  /* 0x0000000608087c24 */ /* 0x001fc8000f8e02ff */
[----:B------:R-:W-:-:S07]  /*01c0*/  IMAD.SHL.U32 R10, R8, 0x2, RZ ;  /* 0x00000002080a7824 */ /* 0x000fce00078e00ff */
.L_x_6:
[----:B0-----:R-:W0:Y:S01]  /*01d0*/  LDC R12, c[0x0][0x388] ;  /* 0x0000e200ff0c7b82 */ /* 0x001e220000000800 */
[----:B-1----:R-:W-:Y:S02]  /*01e0*/  IMAD R0, R8, R5, RZ ;  /* 0x0000000508007224 */ /* 0x002fe400078e02ff */
[----:B------:R-:W-:-:S03]  /*01f0*/  IMAD.MOV.U32 R24, RZ, RZ, RZ ;  /* 0x000000ffff187224 */ /* 0x000fc600078e00ff */
[----:B------:R-:W-:Y:S02]  /*0200*/  SHF.R.S32.HI R25, RZ, 0x1f, R0 ;  /* 0x0000001fff197819 */ /* 0x000fe40000011400 */
[----:B0-----:R-:W-:Y:S01]  /*0210*/  ISETP.GE.U32.AND P0, PT, R12, 0x4, PT ;  /* 0x000000040c00780c */ /* 0x001fe20003f06070 */
[----:B------:R-:W-:-:S05]  /*0220*/  IMAD R23, R7, R12, RZ ;  /* 0x0000000c07177224 */ /* 0x000fca00078e02ff */
[----:B------:R-:W-:-:S05]  /*0230*/  IADD3 R9, P1, PT, R0, R23, RZ ;  /* 0x0000001700097210 */ /* 0x000fca0007f3e0ff */
[----:B------:R-:W-:Y:S02]  /*0240*/  IMAD.X R11, RZ, RZ, R25, P1 ;  /* 0x000000ffff0b7224 */ /* 0x000fe400008e0619 */
[----:B------:R-:W-:Y:S06]  /*0250*/  @!P0 BRA `(.L_x_2) ;  /* 0x0000000400348947 */ /* 0x000fec0003800000 */
[----:B------:R-:W0:Y:S01]  /*0260*/  LDCU.64 UR6, c[0x0][0x398] ;  /* 0x00007300ff0677ac */ /* 0x000e220008000a00 */
[----:B------:R-:W-:Y:S01]  /*0270*/  IMAD R2, R10, R5, RZ ;  /* 0x000000050a027224 */ /* 0x000fe200078e02ff */
[----:B------:R-:W-:Y:S01]  /*0280*/  LOP3.LUT R21, R12, 0x7ffffffc, RZ, 0xc0, !PT ;  /* 0x7ffffffc0c157812 */ /* 0x000fe200078ec0ff */
[----:B------:R-:W-:Y:S01]  /*0290*/  IMAD.SHL.U32 R13, R7, 0x2, RZ ;  /* 0x00000002070d7824 */ /* 0x000fe200078e00ff */
[----:B------:R-:W1:Y:S01]  /*02a0*/  LDCU.64 UR10, c[0x0][0x390] ;  /* 0x00007200ff0a77ac */ /* 0x000e620008000a00 */
[----:B------:R-:W-:Y:S02]  /*02b0*/  IMAD.SHL.U32 R19, R2, 0x2, RZ ;  /* 0x0000000202137824 */ /* 0x000fe400078e00ff */
[----:B------:R-:W-:Y:S02]  /*02c0*/  IMAD R13, R13, R12, RZ ;  /* 0x0000000c0d0d7224 */ /* 0x000fe400078e02ff */
[----:B------:R-:W-:Y:S01]  /*02d0*/  IMAD.MOV R21, RZ, RZ, -R21 ;  /* 0x000000ffff157224 */ /* 0x000fe200078e0a15 */
[----:B------:R-:W-:Y:S01]  /*02e0*/  SHF.R.S32.HI R28, RZ, 0x1f, R19 ;  /* 0x0000001fff1c7819 */ /* 0x000fe20000011413 */
[----:B------:R-:W-:Y:S01]  /*02f0*/  IMAD.IADD R24, R13, 0x1, R12 ;  /* 0x000000010d187824 */ /* 0x000fe200078e020c */
[----:B0-----:R-:W-:-:S04]  /*0300*/  IADD3 R23, P0, P1, R23, UR6, R0 ;  /* 0x0000000617177c10 */ /* 0x001fc8000f91e000 */
[----:B------:R-:W-:Y:S01]  /*0310*/  IADD3.X R25, PT, PT, RZ, UR7, R25, P0, P1 ;  /* 0x00000007ff197c10 */ /* 0x000fe200087e2419 */
[----:B-1----:R-:W-:Y:S01]  /*0320*/  IMAD.U32 R15, RZ, RZ, UR10 ;  /* 0x0000000aff0f7e24 */ /* 0x002fe2000f8e00ff */
[----:B------:R-:W-:Y:S01]  /*0330*/  IADD3 R20, P0, PT, R19, 0x1, RZ ;  /* 0x0000000113147810 */ /* 0x000fe20007f1e0ff */
[----:B------:R-:W-:Y:S01]  /*0340*/  IMAD.IADD R19, R10, 0x1, R19 ;  /* 0x000000010a137824 */ /* 0x000fe200078e0213 */
[----:B------:R-:W-:Y:S01]  /*0350*/  IADD3 R23, P3, PT, R23, 0x1, RZ ;  /* 0x0000000117177810 */ /* 0x000fe20007f7e0ff */
[----:B------:R-:W-:Y:S02]  /*0360*/  IMAD.U32 R17, RZ, RZ, UR11 ;  /* 0x0000000bff117e24 */ /* 0x000fe4000f8e00ff */
[----:B------:R-:W-:Y:S01]  /*0370*/  IMAD.X R28, RZ, RZ, R28, P0 ;  /* 0x000000ffff1c7224 */ /* 0x000fe200000e061c */
[-C--:B------:R-:W-:Y:S01]  /*0380*/  IADD3 R16, P0, PT, R13, R20.reuse, RZ ;  /* 0x000000140d107210 */ /* 0x080fe20007f1e0ff */
[----:B------:R-:W-:Y:S01]  /*0390*/  IMAD.X R25, RZ, RZ, R25, P3 ;  /* 0x000000ffff197224 */ /* 0x000fe200018e0619 */
[----:B------:R-:W-:-:S02]  /*03a0*/  IADD3 R20, P1, PT, R24, R20, RZ ;  /* 0x0000001418147210 */ /* 0x000fc40007f3e0ff */
[C---:B------:R-:W-:Y:S01]  /*03b0*/  IADD3 R22, P2, PT, R19.reuse, R13, RZ ;  /* 0x0000000d13167210 */ /* 0x040fe20007f5e0ff */
[--C-:B------:R-:W-:Y:S01]  /*03c0*/  IMAD.X R26, RZ, RZ, R28.reuse, P0 ;  /* 0x000000ffff1a7224 */ /* 0x100fe200000e061c */
[----:B------:R-:W-:Y:S01]  /*03d0*/  SHF.R.S32.HI R14, RZ, 0x1f, R19 ;  /* 0x0000001fff0e7819 */ /* 0x000fe20000011413 */
[----:B------:R-:W-:Y:S01]  /*03e0*/  IMAD.X R28, RZ, RZ, R28, P1 ;  /* 0x000000ffff1c7224 */ /* 0x000fe200008e061c */
[----:B------:R-:W-:-:S03]  /*03f0*/  IADD3 R24, P4, PT, R19, R24, RZ ;  /* 0x0000001813187210 */ /* 0x000fc60007f9e0ff */
[--C-:B------:R-:W-:Y:S02]  /*0400*/  IMAD.X R13, RZ, RZ, R14.reuse, P2 ;  /* 0x000000ffff0d7224 */ /* 0x100fe400010e060e */
[----:B------:R-:W-:-:S08]  /*0410*/  IMAD.X R14, RZ, RZ, R14, P4 ;  /* 0x000000ffff0e7224 */ /* 0x000fd000020e060e */
.L_x_3:
[C---:B------:R-:W-:Y:S02]  /*0420*/  IADD3 R36, P0, PT, R15.reuse, R16, RZ ;  /* 0x000000100f247210 */ /* 0x040fe40007f1e0ff */
[C---:B------:R-:W-:Y:S02]  /*0430*/  IADD3 R32, P1, PT, R15.reuse, R20, RZ ;  /* 0x000000140f207210 */ /* 0x040fe40007f3e0ff */
[----:B------:R-:W-:Y:S01]  /*0440*/  IADD3 R30, P2, PT, R15, R22, RZ ;  /* 0x000000160f1e7210 */ /* 0x000fe20007f5e0ff */
[----:B------:R-:W-:Y:S01]  /*0450*/  IMAD.X R37, R17, 0x1, R26, P0 ;  /* 0x0000000111257824 */ /* 0x000fe200000e061a */
[----:B------:R-:W-:Y:S01]  /*0460*/  IADD3 R18, P3, PT, R15, R24, RZ ;  /* 0x000000180f127210 */ /* 0x000fe20007f7e0ff */
[C---:B------:R-:W-:Y:S02]  /*0470*/  IMAD.X R33, R17.reuse, 0x1, R28, P1 ;  /* 0x0000000111217824 */ /* 0x040fe400008e061c */
[C---:B------:R-:W-:Y:S01]  /*0480*/  IMAD.X R31, R17.reuse, 0x1, R13, P2 ;  /* 0x00000001111f7824 */ /* 0x040fe200010e060d */
[----:B0-----:R-:W2:Y:S01]  /*0490*/  LDG.E.U8 R0, desc[UR8][R36.64+-0x1] ;  /* 0xffffff0824007981 */ /* 0x001ea2000c1e1100 */
[----:B------:R-:W-:-:S03]  /*04a0*/  IMAD.X R19, R17, 0x1, R14, P3 ;  /* 0x0000000111137824 */ /* 0x000fc600018e060e */
[----:B------:R-:W2:Y:S04]  /*04b0*/  LDG.E.U8 R2, desc[UR8][R32.64+-0x1] ;  /* 0xffffff0820027981 */ /* 0x000ea8000c1e1100 */
[----:B------:R-:W2:Y:S04]  /*04c0*/  LDG.E.U8 R4, desc[UR8][R30.64] ;  /* 0x000000081e047981 */ /* 0x000ea8000c1e1100 */
[----:B------:R-:W3:Y:S01]  /*04d0*/  LDG.E.U8 R6, desc[UR8][R18.64] ;  /* 0x0000000812067981 */ /* 0x000ee2000c1e1100 */
[----:B------:R-:W-:Y:S02]  /*04e0*/  IMAD.MOV.U32 R34, RZ, RZ, R23 ;  /* 0x000000ffff227224 */ /* 0x000fe400078e0017 */
[----:B------:R-:W-:Y:S01]  /*04f0*/  IMAD.MOV.U32 R35, RZ, RZ, R25 ;  /* 0x000000ffff237224 */ /* 0x000fe200078e0019 */
[----:B--2---:R-:W-:-:S04]  /*0500*/  VIMNMX3.U16x2 R0, R2, R0, R4, !PT ;  /* 0x000000000200720f */ /* 0x004fc80007800204 */
[----:B---3--:R-:W-:-:S04]  /*0510*/  VIMNMX.U16x2 R0, PT, PT, R6, R0, !PT ;  /* 0x0000000006007248 */ /* 0x008fc80007fe0200 */
[----:B------:R-:W-:-:S05]  /*0520*/  PRMT R27, R0, 0x7610, R27 ;  /* 0x00007610001b7816 */ /* 0x000fca000000001b */
[----:B------:R-:W-:Y:S04]  /*0530*/  STG.E.U8 desc[UR8][R34.64+-0x1], R27 ;  /* 0xffffff1b22007986 */ /* 0x000fe8000c101108 */
[----:B------:R-:W2:Y:S04]  /*0540*/  LDG.E.U8 R0, desc[UR8][R36.64] ;  /* 0x0000000824007981 */ /* 0x000ea8000c1e1100 */
[----:B------:R-:W2:Y:S04]  /*0550*/  LDG.E.U8 R2, desc[UR8][R32.64] ;  /* 0x0000000820027981 */ /* 0x000ea8000c1e1100 */
[----:B------:R-:W2:Y:S04]  /*0560*/  LDG.E.U8 R4, desc[UR8][R30.64+0x1] ;  /* 0x000001081e047981 */ /* 0x000ea8000c1e1100 */
[----:B------:R-:W3:Y:S01]  /*0570*/  LDG.E.U8 R6, desc[UR8][R18.64+0x1] ;  /* 0x0000010812067981 */ /* 0x000ee2000c1e1100 */
[----:B--2---:R-:W-:-:S04]  /*0580*/  VIMNMX3.U16x2 R0, R2, R0, R4, !PT ;  /* 0x000000000200720f */ /* 0x004fc80007800204 */
[----:B---3--:R-:W-:-:S04]  /*0590*/  VIMNMX.U16x2 R0, PT, PT, R6, R0, !PT ;  /* 0x0000000006007248 */ /* 0x008fc80007fe0200 */
[----:B------:R-:W-:-:S05]  /*05a0*/  PRMT R23, R0, 0x7610, R23 ;  /* 0x0000761000177816 */ /* 0x000fca0000000017 */
[----:B------:R0:W-:Y:S04]  /*05b0*/  STG.E.U8 desc[UR8][R34.64], R23 ;  /* 0x0000001722007986 */ /* 0x0001e8000c101108 */
        /* <DEDUP_REMOVED lines=12> */
[----:B------:R-:W-:-:S05]  /*0680*/  VIADD R21, R21, 0x4 ;  /* 0x0000000415157836 */ /* 0x000fca0000000000 */
[----:B------:R-:W-:Y:S02]  /*0690*/  ISETP.NE.AND P0, PT, R21, RZ, PT ;  /* 0x000000ff1500720c */ /* 0x000fe40003f05270 */
[----:B------:R-:W-:Y:S02]  /*06a0*/  IADD3 R15, P1, PT, R15, 0x4, RZ ;  /* 0x000000040f0f7810 */ /* 0x000fe40007f3e0ff */
[----:B0-----:R-:W-:-:S03]  /*06b0*/  IADD3 R23, P2, PT, R34, 0x4, RZ ;  /* 0x0000000422177810 */ /* 0x001fc60007f5e0ff */
[----:B------:R-:W-:Y:S02]  /*06c0*/  IMAD.X R17, RZ, RZ, R17, P1 ;  /* 0x000000ffff117224 */ /* 0x000fe400008e0611 */
[----:B-1----:R-:W-:Y:S01]  /*06d0*/  IMAD.X R25, RZ, RZ, R35, P2 ;  /* 0x000000ffff197224 */ /* 0x002fe200010e0623 */
[----:B--2---:R-:W-:-:S04]  /*06e0*/  VIMNMX3.U16x2 R0, R2, R0, R4, !PT ;  /* 0x000000000200720f */ /* 0x004fc80007800204 */
[----:B---3--:R-:W-:-:S05]  /*06f0*/  VIMNMX.U16x2 R0, PT, PT, R6, R0, !PT ;  /* 0x0000000006007248 */ /* 0x008fca0007fe0200 */
[----:B------:R0:W-:Y:S01]  /*0700*/  STG.E.U8 desc[UR8][R34.64+0x2], R0 ;  /* 0x0000020022007986 */ /* 0x0001e2000c101108 */
[----:B------:R-:W-:Y:S05]  /*0710*/  @P0 BRA `(.L_x_3) ;  /* 0xfffffffc00400947 */ /* 0x000fea000383ffff */
[----:B------:R-:W-:-:S07]  /*0720*/  LOP3.LUT R24, R12, 0x7ffffffc, RZ, 0xc0, !PT ;  /* 0x7ffffffc0c187812 */ /* 0x000fce00078ec0ff */
.L_x_2:
[----:B0-----:R-:W-:-:S13]  /*0730*/  LOP3.LUT P0, R0, R12, 0x3, RZ, 0xc0, !PT ;  /* 0x000000030c007812 */ /* 0x001fda000780c0ff */
[----:B------:R-:W-:Y:S05]  /*0740*/  @!P0 BRA `(.L_x_4) ;  /* 0x0000000400388947 */ /* 0x000fea0003800000 */
[----:B------:R-:W0:Y:S01]  /*0750*/  LDCU UR6, c[0x0][0x388] ;  /* 0x00007100ff0677ac */ /* 0x000e220008000800 */
[----:B------:R-:W-:Y:S01]  /*0760*/  ISETP.NE.AND P1, PT, R0, 0x1, PT ;  /* 0x000000010000780c */ /* 0x000fe20003f25270 */
[----:B------:R-:W-:Y:S01]  /*0770*/  IMAD.SHL.U32 R17, R7, 0x2, RZ ;  /* 0x0000000207117824 */ /* 0x000fe200078e00ff */
[----:B------:R-:W-:Y:S01]  /*0780*/  LOP3.LUT R2, R12, 0x1, RZ, 0xc0, !PT ;  /* 0x000000010c027812 */ /* 0x000fe200078ec0ff */
[----:B------:R-:W0:Y:S03]  /*0790*/  LDCU UR7, c[0x0][0x380] ;  /* 0x00007000ff0777ac */ /* 0x000e260008000800 */
[----:B------:R-:W-:Y:S01]  /*07a0*/  ISETP.NE.U32.AND P0, PT, R2, 0x1, PT ;  /* 0x000000010200780c */ /* 0x000fe20003f05070 */
[----:B0-----:R-:W-:-:S04]  /*07b0*/  UIMAD UR6, UR6, UR7, URZ ;  /* 0x00000007060672a4 */ /* 0x001fc8000f8e02ff */
[----:B------:R-:W-:Y:S02]  /*07c0*/  USHF.L.U32 UR6, UR6, 0x1, URZ ;  /* 0x0000000106067899 */ /* 0x000fe400080006ff */
[----:B------:R-:W-:Y:S10]  /*07d0*/  @!P1 BRA `(.L_x_5) ;  /* 0x0000000000989947 */ /* 0x000ff40003800000 */
[----:B------:R-:W-:Y:S01]  /*07e0*/  IMAD R0, R5, UR6, RZ ;  /* 0x0000000605007c24 */ /* 0x000fe2000f8e02ff */
[----:B------:R-:W0:Y:S01]  /*07f0*/  LDCU.128 UR12, c[0x0][0x390] ;  /* 0x00007200ff0c77ac */ /* 0x000e220008000c00 */
[----:B------:R-:W-:Y:S02]  /*0800*/  IMAD R17, R17, R12, RZ ;  /* 0x0000000c11117224 */ /* 0x000fe400078e02ff */
[----:B------:R-:W-:Y:S02]  /*0810*/  IMAD.SHL.U32 R13, R0, 0x2, RZ ;  /* 0x00000002000d7824 */ /* 0x000fe400078e00ff */
[----:B------:R-:W-:Y:S02]  /*0820*/  IMAD.IADD R18, R17, 0x1, R12 ;  /* 0x0000000111127824 */ /* 0x000fe400078e020c */
[C---:B------:R-:W-:Y:S01]  /*0830*/  VIADD R19, R13.reuse, UR6 ;  /* 0x000000060d137c36 */ /* 0x040fe20008000000 */
[----:B------:R-:W-:Y:S02]  /*0840*/  SHF.R.S32.HI R2, RZ, 0x1f, R13 ;  /* 0x0000001fff027819 */ /* 0x000fe4000001140d */
[----:B------:R-:W-:-:S02]  /*0850*/  IADD3 R14, P1, PT, R13, R24, RZ ;  /* 0x000000180d0e7210 */ /* 0x000fc40007f3e0ff */
[----:B------:R-:W-:Y:S02]  /*0860*/  SHF.R.S32.HI R0, RZ, 0x1f, R19 ;  /* 0x0000001fff007819 */ /* 0x000fe40000011413 */
[----:B------:R-:W-:Y:S01]  /*0870*/  IADD3 R19, P5, PT, R19, R24, RZ ;  /* 0x0000001813137210 */ /* 0x000fe20007fbe0ff */
[----:B------:R-:W-:Y:S01]  /*0880*/  IMAD.X R2, RZ, RZ, R2, P1 ;  /* 0x000000ffff027224 */ /* 0x000fe200008e0602 */
[----:B0-----:R-:W-:-:S03]  /*0890*/  IADD3 R20, P1, P2, R14, UR12, R17 ;  /* 0x0000000c0e147c10 */ /* 0x001fc6000fa3e011 */
[----:B------:R-:W-:Y:S01]  /*08a0*/  IMAD.X R0, RZ, RZ, R0, P5 ;  /* 0x000000ffff007224 */ /* 0x000fe200028e0600 */
[--C-:B------:R-:W-:Y:S02]  /*08b0*/  IADD3 R14, P3, P4, R14, UR12, R18.reuse ;  /* 0x0000000c0e0e7c10 */ /* 0x100fe4000fc7e012 */
[C---:B------:R-:W-:Y:S02]  /*08c0*/  IADD3 R16, P5, P6, R19.reuse, UR12, R17 ;  /* 0x0000000c13107c10 */ /* 0x040fe4000febe011 */
[C---:B------:R-:W-:Y:S02]  /*08d0*/  IADD3.X R21, PT, PT, R2.reuse, UR13, RZ, P1, P2 ;  /* 0x0000000d02157c10 */ /* 0x040fe40008fe44ff */
[----:B------:R-:W-:Y:S02]  /*08e0*/  IADD3 R18, P1, P2, R19, UR12, R18 ;  /* 0x0000000c13127c10 */ /* 0x000fe4000fa3e012 */
[----:B------:R-:W-:Y:S02]  /*08f0*/  IADD3.X R15, PT, PT, R2, UR13, RZ, P3, P4 ;  /* 0x0000000d020f7c10 */ /* 0x000fe40009fe84ff */
[----:B------:R-:W-:-:S02]  /*0900*/  IADD3.X R17, PT, PT, R0, UR13, RZ, P5, P6 ;  /* 0x0000000d00117c10 */ /* 0x000fc4000afec4ff */
[----:B------:R-:W-:Y:S01]  /*0910*/  IADD3.X R19, PT, PT, R0, UR13, RZ, P1, P2 ;  /* 0x0000000d00137c10 */ /* 0x000fe20008fe44ff */
[----:B------:R-:W2:Y:S04]  /*0920*/  LDG.E.U8 R2, desc[UR8][R14.64] ;  /* 0x000000080e027981 */ /* 0x000ea8000c1e1100 */
[----:B------:R-:W2:Y:S04]  /*0930*/  LDG.E.U8 R0, desc[UR8][R20.64] ;  /* 0x0000000814007981 */ /* 0x000ea8000c1e1100 */
[----:B------:R-:W2:Y:S04]  /*0940*/  LDG.E.U8 R4, desc[UR8][R16.64] ;  /* 0x0000000810047981 */ /* 0x000ea8000c1e1100 */
[----:B------:R-:W3:Y:S01]  /*0950*/  LDG.E.U8 R6, desc[UR8][R18.64] ;  /* 0x0000000812067981 */ /* 0x000ee2000c1e1100 */
[----:B------:R-:W-:-:S04]  /*0960*/  IADD3 R22, P1, P2, R9, UR14, R24 ;  /* 0x0000000e09167c10 */ /* 0x000fc8000fa3e018 */
[----:B------:R-:W-:Y:S02]  /*0970*/  IADD3.X R23, PT, PT, R11, UR15, RZ, P1, P2 ;  /* 0x0000000f0b177c10 */ /* 0x000fe40008fe44ff */
        /* <DEDUP_REMOVED lines=8> */
[----:B------:R-:W-:Y:S01]  /*0a00*/  VIADD R24, R24, 0x2 ;  /* 0x0000000218187836 */ /* 0x000fe20000000000 */
[----:B--2---:R-:W-:-:S04]  /*0a10*/  VIMNMX3.U16x2 R0, R2, R0, R4, !PT ;  /* 0x000000000200720f */ /* 0x004fc80007800204 */
[----:B---3--:R-:W-:-:S05]  /*0a20*/  VIMNMX.U16x2 R0, PT, PT, R6, R0, !PT ;  /* 0x0000000006007248 */ /* 0x008fca0007fe0200 */
[----:B------:R0:W-:Y:S02]  /*0a30*/  STG.E.U8 desc[UR8][R22.64+0x1], R0 ;  /* 0x0000010016007986 */ /* 0x0001e4000c101108 */
.L_x_5:
[----:B------:R-:W-:Y:S05]  /*0a40*/  @P0 BRA `(.L_x_4) ;  /* 0x0000000000780947 */ /* 0x000fea0003800000 */
[----:B------:R-:W1:Y:S01]  /*0a50*/  LDCU.128 UR12, c[0x0][0x390] ;  /* 0x00007200ff0c77ac */ /* 0x000e620008000c00 */
[----:B0-----:R-:W-:Y:S02]  /*0a60*/  IMAD R0, R5, UR6, RZ ;  /* 0x0000000605007c24 */ /* 0x001fe4000f8e02ff */
[----:B------:R-:W-:Y:S02]  /*0a70*/  IMAD.SHL.U32 R17, R7, 0x2, RZ ;  /* 0x0000000207117824 */ /* 0x000fe400078e00ff */
[----:B------:R-:W-:Y:S02]  /*0a80*/  IMAD.SHL.U32 R13, R0, 0x2, RZ ;  /* 0x00000002000d7824 */ /* 0x000fe400078e00ff */
[----:B------:R-:W-:-:S03]  /*0a90*/  IMAD R17, R17, R12, RZ ;  /* 0x0000000c11117224 */ /* 0x000fc600078e02ff */
[----:B------:R-:W-:Y:S01]  /*0aa0*/  SHF.R.S32.HI R0, RZ, 0x1f, R13 ;  /* 0x0000001fff007819 */ /* 0x000fe2000001140d */
[----:B------:R-:W-:Y:S01]  /*0ab0*/  IMAD.IADD R19, R17, 0x1, R12 ;  /* 0x0000000111137824 */ /* 0x000fe200078e020c */
[C---:B------:R-:W-:Y:S01]  /*0ac0*/  IADD3 R14, P0, PT, R13.reuse, R24, RZ ;  /* 0x000000180d0e7210 */ /* 0x040fe20007f1e0ff */
[----:B------:R-:W-:-:S04]  /*0ad0*/  VIADD R13, R13, UR6 ;  /* 0x000000060d0d7c36 */ /* 0x000fc80008000000 */
[----:B------:R-:W-:Y:S01]  /*0ae0*/  IMAD.X R0, RZ, RZ, R0, P0 ;  /* 0x000000ffff007224 */ /* 0x000fe200000e0600 */
[----:B------:R-:W-:Y:S02]  /*0af0*/  SHF.R.S32.HI R2, RZ, 0x1f, R13 ;  /* 0x0000001fff027819 */ /* 0x000fe4000001140d */
[----:B------:R-:W-:Y:S02]  /*0b00*/  IADD3 R18, P4, PT, R13, R24, RZ ;  /* 0x000000180d127210 */ /* 0x000fe40007f9e0ff */
[C---:B-1----:R-:W-:Y:S02]  /*0b10*/  IADD3 R12, P0, P1, R14.reuse, UR12, R17 ;  /* 0x0000000c0e0c7c10 */ /* 0x042fe4000f91e011 */
[----:B------:R-:W-:Y:S01]  /*0b20*/  IADD3 R14, P2, P3, R14, UR12, R19 ;  /* 0x0000000c0e0e7c10 */ /* 0x000fe2000fb5e013 */
[----:B------:R-:W-:Y:S01]  /*0b30*/  IMAD.X R2, RZ, RZ, R2, P4 ;  /* 0x000000ffff027224 */ /* 0x000fe200020e0602 */
[----:B------:R-:W-:Y:S02]  /*0b40*/  IADD3.X R13, PT, PT, R0, UR13, RZ, P0, P1 ;  /* 0x0000000d000d7c10 */ /* 0x000fe400087e24ff */
[----:B------:R-:W-:-:S02]  /*0b50*/  IADD3 R16, P0, P1, R18, UR12, R17 ;  /* 0x0000000c12107c10 */ /* 0x000fc4000f91e011 */
[----:B------:R-:W-:Y:S02]  /*0b60*/  IADD3.X R15, PT, PT, R0, UR13, RZ, P2, P3 ;  /* 0x0000000d000f7c10 */ /* 0x000fe400097e64ff */
[----:B------:R-:W-:Y:S01]  /*0b70*/  IADD3 R18, P2, P3, R18, UR12, R19 ;  /* 0x0000000c12127c10 */ /* 0x000fe2000fb5e013 */
[----:B------:R-:W2:Y:S01]  /*0b80*/  LDG.E.U8 R0, desc[UR8][R12.64] ;  /* 0x000000080c007981 */ /* 0x000ea2000c1e1100 */
[C---:B------:R-:W-:Y:S02]  /*0b90*/  IADD3.X R17, PT, PT, R2.reuse, UR13, RZ, P0, P1 ;  /* 0x0000000d02117c10 */ /* 0x040fe400087e24ff */
[----:B------:R-:W-:Y:S01]  /*0ba0*/  IADD3.X R19, PT, PT, R2, UR13, RZ, P2, P3 ;  /* 0x0000000d02137c10 */ /* 0x000fe200097e64ff */
[----:B------:R-:W2:Y:S04]  /*0bb0*/  LDG.E.U8 R14, desc[UR8][R14.64] ;  /* 0x000000080e0e7981 */ /* 0x000ea8000c1e1100 */
[----:B------:R-:W2:Y:S04]  /*0bc0*/  LDG.E.U8 R16, desc[UR8][R16.64] ;  /* 0x0000000810107981 */ /* 0x000ea8000c1e1100 */
[----:B------:R-:W3:Y:S01]  /*0bd0*/  LDG.E.U8 R18, desc[UR8][R18.64] ;  /* 0x0000000812127981 */ /* 0x000ee2000c1e1100 */
[----:B------:R-:W-:-:S04]  /*0be0*/  IADD3 R24, P0, P1, R9, UR14, R24 ;  /* 0x0000000e09187c10 */ /* 0x000fc8000f91e018 */
[----:B------:R-:W-:Y:S02]  /*0bf0*/  IADD3.X R25, PT, PT, R11, UR15, RZ, P0, P1 ;  /* 0x0000000f0b197c10 */ /* 0x000fe400087e24ff */
[----:B--2---:R-:W-:-:S04]  /*0c00*/  VIMNMX3.U16x2 R0, R14, R0, R16, !PT ;  /* 0x000000000e00720f */ /* 0x004fc80007800210 */
[----:B---3--:R-:W-:-:S05]  /*0c10*/  VIMNMX.U16x2 R0, PT, PT, R18, R0, !PT ;  /* 0x0000000012007248 */ /* 0x008fca0007fe0200 */
[----:B------:R1:W-:Y:S02]  /*0c20*/  STG.E.U8 desc[UR8][R24.64], R0 ;  /* 0x0000000018007986 */ /* 0x0003e4000c101108 */
.L_x_4:
[----:B------:R-:W2:Y:S01]  /*0c30*/  LDCU UR6, c[0x0][0x380] ;  /* 0x00007000ff0677ac */ /* 0x000ea20008000800 */
[----:B------:R-:W-:-:S05]  /*0c40*/  VIADD R7, R7, UR4 ;  /* 0x0000000407077c36 */ /* 0x000fca0008000000 */
[----:B--2---:R-:W-:-:S13]  /*0c50*/  ISETP.GE.AND P0, PT, R7, UR6, PT ;  /* 0x0000000607007c0c */ /* 0x004fda000bf06270 */
[----:B------:R-:W-:Y:S05]  /*0c60*/  @!P0 BRA `(.L_x_6) ;  /* 0xfffffff400588947 */ /* 0x000fea000383ffff */
.L_x_1:
[----:B------:R-:W-:Y:S05]  /*0c70*/  BSYNC.RECONVERGENT B0 ;  /* 0x0000000000007941 */ /* 0x000fea0003800200 */
.L_x_0:
[----:B------:R-:W2:Y:S01]  /*0c80*/  LDCU UR6, c[0x0][0x384] ;  /* 0x00007080ff0677ac */ /* 0x000ea20008000800 */
[----:B------:R-:W-:-:S05]  /*0c90*/  VIADD R5, R5, UR5 ;  /* 0x0000000505057c36 */ /* 0x000fca0008000000 */
[----:B--2---:R-:W-:-:S13]  /*0ca0*/  ISETP.GE.AND P0, PT, R5, UR6, PT ;  /* 0x0000000605007c0c */ /* 0x004fda000bf06270 */
[----:B------:R-:W-:Y:S05]  /*0cb0*/  @!P0 BRA `(.L_x_7) ;  /* 0xfffffff400208947 */ /* 0x000fea000383ffff */
[----:B------:R-:W-:Y:S05]  /*0cc0*/  EXIT ;  /* 0x000000000000794d */ /* 0x000fea0003800000 */
.L_x_8:
[----:B------:R-:W-:-:S00]  /*0cd0*/  BRA `(.L_x_8) ;  /* 0xfffffffc00fc7947 */ /* 0x000fc0000383ffff */
[----:B------:R-:W-:-:S00]  /*0ce0*/  NOP ;  /* 0x0000000000007918 */ /* 0x000fc00000000000 */
        /* <DEDUP_REMOVED lines=9> */
.L_x_19:


//--------------------- .text._Z19kernel_GaussianFiltiiiPhS_ --------------------------
	.section	.text._Z19kernel_GaussianFiltiiiPhS_,"ax",@progbits
	.align	128
.text._Z19kernel_GaussianFiltiiiPhS_:
        .type           _Z19kernel_GaussianFiltiiiPhS_,@function
        .size           _Z19kernel_GaussianFiltiiiPhS_,(.L_x_20 - _Z19kernel_GaussianFiltiiiPhS_)
        .other          _Z19kernel_GaussianFiltiiiPhS_,@"STO_CUDA_ENTRY STV_DEFAULT"
_Z19kernel_GaussianFiltiiiPhS_:
[----:B------:R-:W-:Y:S01]  /*0000*/  LDC R1, c[0x0][0x37c] ;  /* 0x0000df00ff017b82 */ /* 0x000fe20000000800 */
[----:B------:R-:W0:Y:S01]  /*0010*/  S2R R0, SR_CTAID.X ;  /* 0x0000000000007919 */ /* 0x000e220000002500 */
[----:B------:R-:W0:Y:S01]  /*0020*/  LDCU UR4, c[0x0][0x360] ;  /* 0x00006c00ff0477ac */ /* 0x000e220008000800 */
[----:B------:R-:W0:Y:S01]  /*0030*/  S2R R3, SR_TID.X ;  /* 0x0000000000037919 */ /* 0x000e220000002100 */
[----:B------:R-:W1:Y:S01]  /*0040*/  LDCU UR5, c[0x0][0x384] ;  /* 0x00007080ff0577ac */ /* 0x000e620008000800 */
[----:B0-----:R-:W-:-:S05]  /*0050*/  IMAD R0, R0, UR4, R3 ;  /* 0x0000000400007c24 */ /* 0x001fca000f8e0203 */
[----:B-1----:R-:W-:-:S13]  /*0060*/  ISETP.GE.AND P0, PT, R0, UR5, PT ;  /* 0x0000000500007c0c */ /* 0x002fda000bf06270 */
[----:B------:R-:W-:Y:S05]  /*0070*/  @P0 EXIT ;  /* 0x000000000000094d */ /* 0x000fea0003800000 */
[----:B------:R-:W0:Y:S02]  /*0080*/  LDC R2, c[0x0][0x388] ;  /* 0x0000e200ff027b82 */ /* 0x000e240000000800 */
[----:B0-----:R-:W-:-:S13]  /*0090*/  ISETP.GE.AND P0, PT, R2, 0x1, PT ;  /* 0x000000010200780c */ /* 0x001fda0003f06270 */
[----:B------:R-:W-:Y:S05]  /*00a0*/  @!P0 EXIT ;  /* 0x000000000000894d */ /* 0x000fea0003800000 */
[----:B------:R-:W0:Y:S01]  /*00b0*/  S2UR UR4, SR_CTAID.Y ;  /* 0x00000000000479c3 */ /* 0x000e220000002600 */
[----:B------:R-:W-:Y:S01]  /*00c0*/  BSSY.RECONVERGENT B0, `(.L_x_9) ;  /* 0x000016e000007945 */ /* 0x000fe20003800200 */
[----:B------:R-:W1:Y:S01]  /*00d0*/  LDCU.64 UR6, c[0x0][0x358] ;  /* 0x00006b00ff0677ac */ /* 0x000e620008000a00 */
[----:B------:R-:W2:Y:S01]  /*00e0*/  LDCU UR10, c[0x3][0x8] ;  /* 0x00c00100ff0a77ac */ /* 0x000ea20008000800 */
[----:B------:R-:W3:Y:S01]  /*00f0*/  LDCU UR11, c[0x3][0xc] ;  /* 0x00c00180ff0b77ac */ /* 0x000ee20008000800 */
[----:B------:R-:W4:Y:S01]  /*0100*/  LDCU UR12, c[0x3][0x10] ;  /* 0x00c00200ff0c77ac */ /* 0x000f220008000800 */
[----:B------:R-:W0:Y:S01]  /*0110*/  LDCU UR13, c[0x3][0x14] ;  /* 0x00c00280ff0d77ac */ /* 0x000e220008000800 */
        /* <DEDUP_REMOVED lines=19> */
[----:B-1234-:R-:W0:Y:S02]  /*0250*/  LDCU.64 UR8, c[0x3][URZ] ;  /* 0x00c00000ff0877ac */ /* 0x01ee240008000a00 */
.L_x_17:
[----:B0-----:R-:W0:Y:S01]  /*0260*/  S2R R2, SR_TID.Y ;  /* 0x0000000000027919 */ /* 0x001e220000002200 */
[----:B------:R-:W0:Y:S01]  /*0270*/  LDC R3, c[0x0][0x364] ;  /* 0x0000d900ff037b82 */ /* 0x000e220000000800 */
[----:B-1----:R-:W1:Y:S01]  /*0280*/  LDCU UR5, c[0x0][0x380] ;  /* 0x00007000ff0577ac */ /* 0x002e620008000800 */
[----:B------:R-:W-:Y:S01]  /*0290*/  BSSY.RECONVERGENT B1, `(.L_x_10) ;  /* 0x000014a000017945 */ /* 0x000fe20003800200 */
[----:B0-----:R-:W-:-:S05]  /*02a0*/  IMAD R3, R3, UR4, R2 ;  /* 0x0000000403037c24 */ /* 0x001fca000f8e0202 */
[----:B-1----:R-:W-:-:S13]  /*02b0*/  ISETP.GE.AND P0, PT, R3, UR5, PT ;  /* 0x0000000503007c0c */ /* 0x002fda000bf06270 */
[----:B------:R-:W-:Y:S05]  /*02c0*/  @P0 BRA `(.L_x_11) ;  /* 0x0000001400180947 */ /* 0x000fea0003800000 */
.L_x_16:
[----:B0-----:R-:W0:Y:S01]  /*02d0*/  LDC R57, c[0x0][0x388] ;  /* 0x0000e200ff397b82 */ /* 0x001e220000000800 */
[----:B-1----:R-:W1:Y:S01]  /*02e0*/  LDCU.64 UR38, c[0x0][0x380] ;  /* 0x00007000ff2677ac */ /* 0x002e620008000a00 */
[C---:B------:R-:W-:Y:S01]  /*02f0*/  VIADD R2, R0.reuse, 0xfffffffe ;  /* 0xfffffffe00027836 */ /* 0x040fe20000000000 */
[C---:B------:R-:W-:Y:S01]  /*0300*/  ISETP.GE.U32.AND P0, PT, R3.reuse, 0x2, PT ;  /* 0x000000020300780c */ /* 0x040fe20003f06070 */
[----:B------:R-:W-:Y:S01]  /*0310*/  VIADD R38, R3, 0xfffffffe ;  /* 0xfffffffe03267836 */ /* 0x000fe20000000000 */
[----:B------:R-:W2:Y:S01]  /*0320*/  LDCU.64 UR34, c[0x0][0x390] ;  /* 0x00007200ff2277ac */ /* 0x000ea20008000a00 */
[C---:B------:R-:W-:Y:S01]  /*0330*/  VIADD R4, R0.reuse, 0x2 ;  /* 0x0000000200047836 */ /* 0x040fe20000000000 */
[C---:B------:R-:W-:Y:S01]  /*0340*/  ISETP.LT.OR P6, PT, R0.reuse, 0x2, !P0 ;  /* 0x000000020000780c */ /* 0x040fe200047c1670 */
[C---:B------:R-:W-:Y:S01]  /*0350*/  VIADD R5, R0.reuse, 0x1 ;  /* 0x0000000100057836 */ /* 0x040fe20000000000 */
[C---:B------:R-:W-:Y:S01]  /*0360*/  ISETP.LT.OR P2, PT, R0.reuse, -0x2, !P0 ;  /* 0xfffffffe0000780c */ /* 0x040fe20004741670 */
[----:B------:R-:W3:Y:S01]  /*0370*/  LDCU.64 UR36, c[0x0][0x398] ;  /* 0x00007300ff2477ac */ /* 0x000ee20008000a00 */
[----:B------:R-:W-:-:S02]  /*0380*/  ISETP.LT.OR P3, PT, R0, -0x1, !P0 ;  /* 0xffffffff0000780c */ /* 0x000fc40004761670 */
[C---:B------:R-:W-:Y:S02]  /*0390*/  ISETP.LT.OR P5, PT, R0.reuse, 0x1, !P0 ;  /* 0x000000010000780c */ /* 0x040fe400047a1670 */
[----:B------:R-:W-:Y:S02]  /*03a0*/  ISETP.LT.OR P4, PT, R0, RZ, !P0 ;  /* 0x000000ff0000720c */ /* 0x000fe40004781670 */
[----:B-1----:R-:W-:Y:S02]  /*03b0*/  ISETP.GE.OR P6, PT, R2, UR39, P6 ;  /* 0x0000002702007c0c */ /* 0x002fe4000b7c6670 */
[----:B------:R-:W-:Y:S02]  /*03c0*/  ISETP.GE.OR P2, PT, R4, UR39, P2 ;  /* 0x0000002704007c0c */ /* 0x000fe40009746670 */
[----:B------:R-:W-:Y:S01]  /*03d0*/  ISETP.GE.OR P3, PT, R5, UR39, P3 ;  /* 0x0000002705007c0c */ /* 0x000fe20009f66670 */
[----:B0-----:R-:W-:Y:S01]  /*03e0*/  IMAD R11, R57, UR38, RZ ;  /* 0x00000026390b7c24 */ /* 0x001fe2000f8e02ff */
[----:B------:R-:W-:Y:S01]  /*03f0*/  ISETP.GT.OR P5, PT, R0, UR39, P5 ;  /* 0x0000002700007c0c */ /* 0x000fe2000afa4670 */
[----:B------:R-:W-:Y:S01]  /*0400*/  IMAD R52, R38, R57, RZ ;  /* 0x0000003926347224 */ /* 0x000fe200078e02ff */
[----:B------:R-:W-:Y:S01]  /*0410*/  ISETP.GE.OR P4, PT, R0, UR39, P4 ;  /* 0x0000002700007c0c */ /* 0x000fe2000a786670 */
[----:B------:R-:W-:Y:S01]  /*0420*/  IMAD R39, R2, R11, RZ ;  /* 0x0000000b02277224 */ /* 0x000fe200078e02ff */
[----:B------:R-:W-:Y:S01]  /*0430*/  ISETP.GE.OR P6, PT, R38, UR38, P6 ;  /* 0x0000002626007c0c */ /* 0x000fe2000b7c6670 */
[----:B------:R-:W-:Y:S01]  /*0440*/  IMAD.IADD R48, R52, 0x1, R57 ;  /* 0x0000000134307824 */ /* 0x000fe200078e0239 */
[C---:B------:R-:W-:Y:S01]  /*0450*/  ISETP.GE.OR P5, PT, R38.reuse, UR38, P5 ;  /* 0x0000002626007c0c */ /* 0x040fe2000afa6670 */
[--C-:B------:R-:W-:Y:S01]  /*0460*/  IMAD.IADD R35, R11, 0x1, R39.reuse ;  /* 0x000000010b237824 */ /* 0x100fe200078e0227 */
[----:B------:R-:W-:Y:S01]  /*0470*/  SHF.R.S32.HI R59, RZ, 0x1f, R39 ;  /* 0x0000001fff3b7819 */ /* 0x000fe20000011427 */
[----:B------:R-:W-:Y:S01]  /*0480*/  IMAD R46, R57, 0x2, R48 ;  /* 0x00000002392e7824 */ /* 0x000fe200078e0230 */
[----:B------:R-:W-:Y:S01]  /*0490*/  ISETP.GE.OR P4, PT, R38, UR38, P4 ;  /* 0x0000002626007c0c */ /* 0x000fe2000a786670 */
[C-C-:B------:R-:W-:Y:S01]  /*04a0*/  IMAD R15, R11.reuse, 0x2, R35.reuse ;  /* 0x000000020b0f7824 */ /* 0x140fe200078e0223 */
[----:B------:R-:W-:Y:S01]  /*04b0*/  SHF.R.S32.HI R37, RZ, 0x1f, R35 ;  /* 0x0000001fff257819 */ /* 0x000fe20000011423 */
[----:B------:R-:W-:Y:S01]  /*04c0*/  IMAD.IADD R36, R46, 0x1, R57 ;  /* 0x000000012e247824 */ /* 0x000fe200078e0239 */
[C---:B------:R-:W-:Y:S01]  /*04d0*/  ISETP.GE.OR P3, PT, R38.reuse, UR38, P3 ;  /* 0x0000002626007c0c */ /* 0x040fe20009f66670 */
[C-C-:B------:R-:W-:Y:S01]  /*04e0*/  IMAD.IADD R41, R11.reuse, 0x1, R15.reuse ;  /* 0x000000010b297824 */ /* 0x140fe200078e020f */
[----:B------:R-:W-:Y:S01]  /*04f0*/  SHF.R.S32.HI R17, RZ, 0x1f, R15 ;  /* 0x0000001fff117819 */ /* 0x000fe2000001140f */
[----:B------:R-:W-:Y:S01]  /*0500*/  IMAD R25, R11, R0, RZ ;  /* 0x000000000b197224 */ /* 0x000fe200078e02ff */
[----:B------:R-:W-:Y:S01]  /*0510*/  ISETP.GE.OR P2, PT, R38, UR38, P2 ;  /* 0x0000002626007c0c */ /* 0x000fe20009746670 */
[----:B------:R-:W-:Y:S01]  /*0520*/  IMAD R26, R3, R57, RZ ;  /* 0x00000039031a7224 */ /* 0x000fe200078e02ff */
[----:B------:R-:W-:Y:S01]  /*0530*/  SHF.R.S32.HI R61, RZ, 0x1f, R41 ;  /* 0x0000001fff3d7819 */ /* 0x000fe20000011429 */
[----:B--2---:R-:W-:Y:S01]  /*0540*/  IMAD.U32 R53, RZ, RZ, UR34 ;  /* 0x00000022ff357e24 */ /* 0x004fe2000f8e00ff */
[-C--:B------:R-:W-:Y:S01]  /*0550*/  IADD3 R2, P0, PT, R36, R41.reuse, RZ ;  /* 0x0000002924027210 */ /* 0x080fe20007f1e0ff */
[----:B------:R-:W-:Y:S01]  /*0560*/  IMAD.U32 R54, RZ, RZ, UR35 ;  /* 0x00000023ff367e24 */ /* 0x000fe2000f8e00ff */
[-C--:B------:R-:W-:Y:S01]  /*0570*/  IADD3 R4, P1, PT, R46, R41.reuse, RZ ;  /* 0x000000292e047210 */ /* 0x080fe20007f3e0ff */
[----:B---3--:R-:W-:Y:S01]  /*0580*/  IMAD.U32 R55, RZ, RZ, UR36 ;  /* 0x00000024ff377e24 */ /* 0x008fe2000f8e00ff */
[----:B------:R-:W-:Y:S01]  /*0590*/  SHF.R.S32.HI R27, RZ, 0x1f, R25 ;  /* 0x0000001fff1b7819 */ /* 0x000fe20000011419 */
[--C-:B------:R-:W-:Y:S01]  /*05a0*/  IMAD.X R5, RZ, RZ, R61.reuse, P0 ;  /* 0x000000ffff057224 */ /* 0x100fe200000e063d */
[----:B------:R-:W-:Y:S01]  /*05b0*/  IADD3 R6, P0, PT, R48, R41, RZ ;  /* 0x0000002930067210 */ /* 0x000fe20007f1e0ff */
[--C-:B------:R-:W-:Y:S01]  /*05c0*/  IMAD.X R7, RZ, RZ, R61.reuse, P1 ;  /* 0x000000ffff077224 */ /* 0x100fe200008e063d */
[-C--:B------:R-:W-:Y:S01]  /*05d0*/  IADD3 R8, P1, PT, R36, R15.reuse, RZ ;  /* 0x0000000f24087210 */ /* 0x080fe20007f3e0ff */
[----:B------:R-:W-:Y:S01]  /*05e0*/  IMAD.U32 R56, RZ, RZ, UR37 ;  /* 0x00000025ff387e24 */ /* 0x000fe2000f8e00ff */
[----:B------:R-:W-:Y:S01]  /*05f0*/  P2R R60, PR, RZ, 0x40 ;  /* 0x00000040ff3c7803 */ /* 0x000fe20000000000 */
[----:B------:R-:W-:Y:S01]  /*0600*/  IMAD.X R9, RZ, RZ, R61, P0 ;  /* 0x000000ffff097224 */ /* 0x000fe200000e063d */
[-C--:B------:R-:W-:Y:S01]  /*0610*/  IADD3 R10, P0, PT, R46, R15.reuse, RZ ;  /* 0x0000000f2e0a7210 */ /* 0x080fe20007f1e0ff */
[----:B------:R-:W-:Y:S01]  /*0620*/  IMAD.X R11, RZ, RZ, R17, P1 ;  /* 0x000000ffff0b7224 */ /* 0x000fe200008e0611 */
[-C--:B------:R-:W-:Y:S01]  /*0630*/  IADD3 R12, P1, PT, R48, R15.reuse, RZ ;  /* 0x0000000f300c7210 */ /* 0x080fe20007f3e0ff */
[----:B------:R-:W-:Y:S01]  /*0640*/  IMAD.MOV R57, RZ, RZ, -R57 ;  /* 0x000000ffff397224 */ /* 0x000fe200078e0a39 */
[----:B------:R-:W-:Y:S01]  /*0650*/  P2R R58, PR, RZ, 0x20 ;  /* 0x00000020ff3a7803 */ /* 0x000fe20000000000 */
[--C-:B------:R-:W-:Y:S01]  /*0660*/  IMAD.X R13, RZ, RZ, R17.reuse, P0 ;  /* 0x000000ffff0d7224 */ /* 0x100fe200000e0611 */
[----:B------:R-:W-:Y:S01]  /*0670*/  IADD3 R14, P0, PT, R52, R15, RZ ;  /* 0x0000000f340e7210 */ /* 0x000fe20007f1e0ff */
[----:B------:R-:W-:Y:S01]  /*0680*/  IMAD.X R15, RZ, RZ, R17, P1 ;  /* 0x000000ffff0f7224 */ /* 0x000fe200008e0611 */
[----:B------:R-:W-:-:S02]  /*0690*/  IADD3 R16, P1, PT, R26, R25, RZ ;  /* 0x000000191a107210 */ /* 0x000fc40007f3e0ff */
[----:B------:R-:W-:Y:S01]  /*06a0*/  P2R R62, PR, RZ, 0x10 ;  /* 0x00000010ff3e7803 */ /* 0x000fe20000000000 */
[----:B------:R-:W-:Y:S01]  /*06b0*/  IMAD.X R17, RZ, RZ, R17, P0 ;  /* 0x000000ffff117224 */ /* 0x000fe200000e0611 */
[-C--:B------:R-:W-:Y:S01]  /*06c0*/  IADD3 R18, P0, PT, R36, R25.reuse, RZ ;  /* 0x0000001924127210 */ /* 0x080fe20007f1e0ff */
[--C-:B------:R-:W-:Y:S01]  /*06d0*/  IMAD.X R19, RZ, RZ, R27.reuse, P1 ;  /* 0x000000ffff137224 */ /* 0x100fe200008e061b */
[-C--:B------:R-:W-:Y:S02]  /*06e0*/  IADD3 R20, P1, PT, R46, R25.reuse, RZ ;  /* 0x000000192e147210 */ /* 0x080fe40007f3e0ff */
[----:B------:R-:W-:Y:S01]  /*06f0*/  P2R R64, PR, RZ, 0x8 ;  /* 0x00000008ff407803 */ /* 0x000fe20000000000 */
[--C-:B------:R-:W-:Y:S01]  /*0700*/  IMAD.X R21, RZ, RZ, R27.reuse, P0 ;  /* 0x000000ffff157224 */ /* 0x100fe200000e061b */
[-C--:B------:R-:W-:Y:S01]  /*0710*/  IADD3 R22, P0, PT, R48, R25.reuse, RZ ;  /* 0x0000001930167210 */ /* 0x080fe20007f1e0ff */
[----:B------:R-:W-:Y:S01]  /*0720*/  IMAD.X R23, RZ, RZ, R27, P1 ;  /* 0x000000ffff177224 */ /* 0x000fe200008e061b */
[----:B------:R-:W-:-:S02]  /*0730*/  IADD3 R24, P1, PT, R52, R25, RZ ;  /* 0x0000001934187210 */ /* 0x000fc40007f3e0ff */
[----:B------:R-:W-:Y:S01]  /*0740*/  P2R R63, PR, RZ, 0x4 ;  /* 0x00000004ff3f7803 */ /* 0x000fe20000000000 */
[--C-:B------:R-:W-:Y:S01]  /*0750*/  IMAD.X R25, RZ, RZ, R27.reuse, P0 ;  /* 0x000000ffff197224 */ /* 0x100fe200000e061b */
[-C--:B------:R-:W-:Y:S01]  /*0760*/  IADD3 R26, P0, PT, R26, R35.reuse, RZ ;  /* 0x000000231a1a7210 */ /* 0x080fe20007f1e0ff */
[----:B------:R-:W-:Y:S01]  /*0770*/  IMAD.X R27, RZ, RZ, R27, P1 ;  /* 0x000000ffff1b7224 */ /* 0x000fe200008e061b */
[----:B------:R-:W-:-:S03]  /*0780*/  IADD3 R28, P1, PT, R36, R35, RZ ;  /* 0x00000023241c7210 */ /* 0x000fc60007f3e0ff */
[--C-:B------:R-:W-:Y:S01]  /*0790*/  IMAD.X R29, RZ, RZ, R37.reuse, P0 ;  /* 0x000000ffff1d7224 */ /* 0x100fe200000e0625 */
[-C--:B------:R-:W-:Y:S01]  /*07a0*/  IADD3 R30, P0, PT, R46, R35.reuse, RZ ;  /* 0x000000232e1e7210 */ /* 0x080fe20007f1e0ff */
[----:B------:R-:W-:Y:S01]  /*07b0*/  IMAD.X R31, RZ, RZ, R37, P1 ;  /* 0x000000ffff1f7224 */ /* 0x000fe200008e0625 */
[----:B------:R-:W-:-:S03]  /*07c0*/  IADD3 R32, P1, PT, R48, R35, RZ ;  /* 0x0000002330207210 */ /* 0x000fc60007f3e0ff */
[--C-:B------:R-:W-:Y:S01]  /*07d0*/  IMAD.X R33, RZ, RZ, R37.reuse, P0 ;  /* 0x000000ffff217224 */ /* 0x100fe200000e0625 */
[----:B------:R-:W-:Y:S01]  /*07e0*/  IADD3 R34, P0, PT, R52, R35, RZ ;  /* 0x0000002334227210 */ /* 0x000fe20007f1e0ff */
[----:B------:R-:W-:Y:S01]  /*07f0*/  IMAD.X R35, RZ, RZ, R37, P1 ;  /* 0x000000ffff237224 */ /* 0x000fe200008e0625 */
[----:B------:R-:W-:-:S03]  /*0800*/  IADD3 R36, P1, PT, R36, R39, RZ ;  /* 0x0000002724247210 */ /* 0x000fc60007f3e0ff */
[----:B------:R-:W-:Y:S01]  /*0810*/  IMAD.X R37, RZ, RZ, R37, P0 ;  /* 0x000000ffff257224 */ /* 0x000fe200000e0625 */
[-C--:B------:R-:W-:Y:S01]  /*0820*/  IADD3 R46, P0, PT, R46, R39.reuse, RZ ;  /* 0x000000272e2e7210 */ /* 0x080fe20007f1e0ff */
[----:B------:R-:W-:Y:S01]  /*0830*/  IMAD.X R47, RZ, RZ, R59, P1 ;  /* 0x000000ffff2f7224 */ /* 0x000fe200008e063b */
[----:B------:R-:W-:-:S03]  /*0840*/  IADD3 R48, P1, PT, R48, R39, RZ ;  /* 0x0000002730307210 */ /* 0x000fc60007f3e0ff */
[--C-:B------:R-:W-:Y:S01]  /*0850*/  IMAD.X R49, RZ, RZ, R59.reuse, P0 ;  /* 0x000000ffff317224 */ /* 0x100fe200000e063b */
[C---:B------:R-:W-:Y:S01]  /*0860*/  IADD3 R50, P0, PT, R52.reuse, R39, RZ ;  /* 0x0000002734327210 */ /* 0x040fe20007f1e0ff */
[----:B------:R-:W-:Y:S01]  /*0870*/  IMAD.X R51, RZ, RZ, R59, P1 ;  /* 0x000000ffff337224 */ /* 0x000fe200008e063b */
[----:B------:R-:W-:-:S03]  /*0880*/  IADD3 R52, P1, PT, R52, R41, RZ ;  /* 0x0000002934347210 */ /* 0x000fc60007f3e0ff */
[----:B------:R-:W-:Y:S02]  /*0890*/  IMAD.X R59, RZ, RZ, R59, P0 ;  /* 0x000000ffff3b7224 */ /* 0x000fe400000e063b */
[----:B------:R-:W-:-:S08]  /*08a0*/  IMAD.X R61, RZ, RZ, R61, P1 ;  /* 0x000000ffff3d7224 */ /* 0x000fd000008e063d */
.L_x_15:
[----:B0-----:R-:W0:Y:S01]  /*08b0*/  LDC.64 R38, c[0x0][0x380] ;  /* 0x0000e000ff267b82 */ /* 0x001e220000000a00 */
[C---:B------:R-:W-:Y:S01]  /*08c0*/  VIADD R70, R0.reuse, 0xfffffffe ;  /* 0xfffffffe00467836 */ /* 0x040fe20000000000 */
[C---:B------:R-:W-:Y:S01]  /*08d0*/  ISETP.GE.AND P5, PT, R0.reuse, 0x1, PT ;  /* 0x000000010000780c */ /* 0x040fe20003fa6270 */
[----:B------:R-:W-:Y:S01]  /*08e0*/  IMAD.MOV.U32 R69, RZ, RZ, RZ ;  /* 0x000000ffff457224 */ /* 0x000fe200078e00ff */
[C---:B0-----:R-:W-:Y:S02]  /*08f0*/  ISETP.GE.AND P2, PT, R3.reuse, R38, PT ;  /* 0x000000260300720c */ /* 0x041fe40003f46270 */
[-C--:B------:R-:W-:Y:S02]  /*0900*/  ISETP.GT.OR P5, PT, R0, R39.reuse, !P5 ;  /* 0x000000270000720c */ /* 0x080fe40006fa4670 */
[----:B------:R-:W-:Y:S01]  /*0910*/  ISETP.GE.OR P4, PT, R70, R39, P2 ;  /* 0x000000274600720c */ /* 0x000fe20001786670 */
[----:B------:R-:W-:Y:S01]  /*0920*/  VIADD R65, R3, 0x1 ;  /* 0x0000000103417836 */ /* 0x000fe20000000000 */
[----:B------:R-:W-:-:S02]  /*0930*/  CS2R R66, SRZ ;  /* 0x0000000000427805 */ /* 0x000fc4000001ff00 */
[----:B------:R-:W-:Y:S02]  /*0940*/  ISETP.NE.AND P3, PT, R3, RZ, PT ;  /* 0x000000ff0300720c */ /* 0x000fe40003f65270 */
[----:B------:R-:W-:Y:S02]  /*0950*/  ISETP.LT.OR P4, PT, R0, 0x2, P4 ;  /* 0x000000020000780c */ /* 0x000fe40002781670 */
[----:B------:R-:W-:Y:S02]  /*0960*/  CS2R R74, SRZ ;  /* 0x00000000004a7805 */ /* 0x000fe4000001ff00 */
[----:B------:R-:W-:-:S09]  /*0970*/  P2R R68, PR, RZ, 0x4 ;  /* 0x00000004ff447803 */ /* 0x000fd20000000000 */
[----:B-1----:R-:W0:Y:S02]  /*0980*/  @!P4 LDC R40, c[0x0][0x388] ;  /* 0x0000e200ff28cb82 */ /* 0x002e240000000800 */
[----:B0-----:R-:W-:Y:S02]  /*0990*/  @!P4 IMAD R41, R40, R38, RZ ;  /* 0x000000262829c224 */ /* 0x001fe400078e02ff */
[----:B------:R-:W-:Y:S02]  /*09a0*/  @!P4 IMAD R40, R3, R40, RZ ;  /* 0x000000280328c224 */ /* 0x000fe400078e02ff */
[----:B------:R-:W-:-:S05]  /*09b0*/  @!P4 IMAD R44, R70, R41, RZ ;  /* 0x00000029462cc224 */ /* 0x000fca00078e02ff */
[----:B------:R-:W-:Y:S02]  /*09c0*/  @!P4 SHF.R.S32.HI R41, RZ, 0x1f, R44 ;  /* 0x0000001fff29c819 */ /* 0x000fe4000001142c */
[----:B------:R-:W-:-:S04]  /*09d0*/  @!P4 IADD3 R44, P0, P1, R53, R44, R40 ;  /* 0x0000002c352cc210 */ /* 0x000fc8000791e028 */
[----:B------:R-:W-:Y:S02]  /*09e0*/  @!P4 IADD3.X R45, PT, PT, R54, R41, RZ, P0, P1 ;  /* 0x00000029362dc210 */ /* 0x000fe400007e24ff */
[----:B------:R-:W-:-:S13]  /*09f0*/  ISETP.GE.OR P0, PT, R3, R38, P5 ;  /* 0x000000260300720c */ /* 0x000fda0002f06670 */
[----:B------:R-:W-:-:S05]  /*0a00*/  @!P0 IADD3 R40, P1, PT, R53, R26, RZ ;  /* 0x0000001a35288210 */ /* 0x000fca0007f3e0ff */
[----:B------:R-:W-:-:S05]  /*0a10*/  @!P0 IMAD.X R41, R54, 0x1, R29, P1 ;  /* 0x0000000136298824 */ /* 0x000fca00008e061d */
[----:B------:R0:W2:Y:S01]  /*0a20*/  @!P0 LDG.E.U8 R69, desc[UR6][R40.64] ;  /* 0x0000000628458981 */ /* 0x0000a2000c1e1100 */
[----:B------:R-:W-:-:S13]  /*0a30*/  ISETP.GE.OR P0, PT, R65, R38, P5 ;  /* 0x000000264100720c */ /* 0x000fda0002f06670 */
[----:B------:R-:W-:-:S05]  /*0a40*/  @!P0 IADD3 R42, P1, PT, R53, R30, RZ ;  /* 0x0000001e352a8210 */ /* 0x000fca0007f3e0ff */
[----:B------:R-:W-:-:S05]  /*0a50*/  @!P0 IMAD.X R43, R54, 0x1, R33, P1 ;  /* 0x00000001362b8824 */ /* 0x000fca00008e0621 */
[----:B------:R1:W3:Y:S01]  /*0a60*/  @!P0 LDG.E.U8 R66, desc[UR6][R42.64] ;  /* 0x000000062a428981 */ /* 0x0002e2000c1e1100 */
[----:B------:R-:W-:-:S04]  /*0a70*/  ISETP.LT.OR P0, PT, R0, 0x2, !P3 ;  /* 0x000000020000780c */ /* 0x000fc80005f01670 */
[----:B------:R-:W-:-:S04]  /*0a80*/  ISETP.GE.OR P0, PT, R70, R39, P0 ;  /* 0x000000274600720c */ /* 0x000fc80000706670 */
[----:B------:R-:W-:-:S13]  /*0a90*/  ISETP.GT.OR P0, PT, R3, R38, P0 ;  /* 0x000000260300720c */ /* 0x000fda0000704670 */
[----:B0-----:R-:W-:-:S05]  /*0aa0*/  @!P0 IADD3 R40, P1, PT, R53, R48, RZ ;  /* 0x0000003035288210 */ /* 0x001fca0007f3e0ff */
[----:B------:R-:W-:Y:S01]  /*0ab0*/  @!P0 IMAD.X R41, R54, 0x1, R51, P1 ;  /* 0x0000000136298824 */ /* 0x000fe200008e0633 */
[----:B------:R-:W-:-:S04]  /*0ac0*/  ISETP.GE.AND P1, PT, R65, R38, PT ;  /* 0x000000264100720c */ /* 0x000fc80003f26270 */
[----:B------:R0:W4:Y:S01]  /*0ad0*/  @!P0 LDG.E.U8 R74, desc[UR6][R40.64] ;  /* 0x00000006284a8981 */ /* 0x000122000c1e1100 */
[----:B------:R-:W-:-:S04]  /*0ae0*/  ISETP.GE.OR P0, PT, R70, R39, P1 ;  /* 0x000000274600720c */ /* 0x000fc80000f06670 */
[----:B------:R-:W-:Y:S01]  /*0af0*/  ISETP.LT.OR P0, PT, R0, 0x2, P0 ;  /* 0x000000020000780c */ /* 0x000fe20000701670 */
[----:B------:R-:W-:-:S12]  /*0b00*/  VIADD R65, R3, 0x2 ;  /* 0x0000000203417836 */ /* 0x000fd80000000000 */
[----:B-1----:R-:W-:-:S05]  /*0b10*/  @!P0 IADD3 R42, P6, PT, R53, R46, RZ ;  /* 0x0000002e352a8210 */ /* 0x002fca0007fde0ff */
[----:B------:R-:W-:-:S05]  /*0b20*/  @!P0 IMAD.X R43, R54, 0x1, R49, P6 ;  /* 0x00000001362b8824 */ /* 0x000fca00030e0631 */
[----:B------:R1:W5:Y:S01]  /*0b30*/  @!P0 LDG.E.U8 R67, desc[UR6][R42.64] ;  /* 0x000000062a438981 */ /* 0x000362000c1e1100 */
[----:B------:R-:W-:Y:S01]  /*0b40*/  ISETP.GE.AND P0, PT, R65, R38, PT ;  /* 0x000000264100720c */ /* 0x000fe20003f06270 */
[----:B------:R-:W-:-:S03]  /*0b50*/  IMAD.MOV.U32 R65, RZ, RZ, RZ ;  /* 0x000000ffff417224 */ /* 0x000fc600078e00ff */
[----:B------:R-:W-:-:S04]  /*0b60*/  ISETP.GE.OR P6, PT, R70, R39, P0 ;  /* 0x000000274600720c */ /* 0x000fc800007c6670 */
[----:B------:R-:W-:-:S13]  /*0b70*/  ISETP.LT.OR P6, PT, R0, 0x2, P6 ;  /* 0x000000020000780c */ /* 0x000fda00037c1670 */
[----:B0-----:R-:W-:-:S05]  /*0b80*/  @!P6 IADD3 R40, P2, PT, R53, R36, RZ ;  /* 0x000000243528e210 */ /* 0x001fca0007f5e0ff */
[----:B------:R-:W-:-:S05]  /*0b90*/  @!P6 IMAD.X R41, R54, 0x1, R47, P2 ;  /* 0x000000013629e824 */ /* 0x000fca00010e062f */
[----:B------:R0:W2:Y:S01]  /*0ba0*/  @!P6 LDG.E.U8 R65, desc[UR6][R40.64] ;  /* 0x000000062841e981 */ /* 0x0000a2000c1e1100 */
[C---:B------:R-:W-:Y:S01]  /*0bb0*/  ISETP.LT.OR P6, PT, R0.reuse, 0x1, !P3 ;  /* 0x000000010000780c */ /* 0x040fe20005fc1670 */
[----:B------:R-:W-:Y:S02]  /*0bc0*/  VIADD R71, R3, 0x2 ;  /* 0x0000000203477836 */ /* 0x000fe40000000000 */
[----:B------:R-:W-:Y:S01]  /*0bd0*/  IMAD.MOV.U32 R70, RZ, RZ, RZ ;  /* 0x000000ffff467224 */ /* 0x000fe200078e00ff */
[----:B------:R-:W-:-:S04]  /*0be0*/  ISETP.GT.OR P6, PT, R0, R39, P6 ;  /* 0x000000270000720c */ /* 0x000fc800037c4670 */
[-C--:B------:R-:W-:Y:S02]  /*0bf0*/  ISETP.GT.OR P6, PT, R3, R38.reuse, P6 ;  /* 0x000000260300720c */ /* 0x080fe400037c4670 */
[----:B------:R-:W-:-:S11]  /*0c00*/  ISETP.GE.OR P5, PT, R71, R38, P5 ;  /* 0x000000264700720c */ /* 0x000fd60002fa6670 */
[----:B-1----:R-:W-:-:S05]  /*0c10*/  @!P6 IADD3 R42, P2, PT, R53, R32, RZ ;  /* 0x00000020352ae210 */ /* 0x002fca0007f5e0ff */
[----:B------:R-:W-:Y:S01]  /*0c20*/  @!P6 IMAD.X R43, R54, 0x1, R35, P2 ;  /* 0x00000001362be824 */ /* 0x000fe200010e0623 */
[----:B------:R-:W-:-:S04]  /*0c30*/  ISETP.NE.AND P2, PT, R68, RZ, PT ;  /* 0x000000ff4400720c */ /* 0x000fc80003f45270 */
[----:B------:R1:W3:Y:S01]  /*0c40*/  @!P6 LDG.E.U8 R70, desc[UR6][R42.64] ;  /* 0x000000062a46e981 */ /* 0x0002e2000c1e1100 */
[----:B------:R-:W-:Y:S01]  /*0c50*/  @!P5 IADD3 R76, P6, PT, R53, R28, RZ ;  /* 0x0000001c354cd210 */ /* 0x000fe20007fde0ff */
[----:B------:R-:W-:-:S04]  /*0c60*/  IMAD.MOV.U32 R68, RZ, RZ, RZ ;  /* 0x000000ffff447224 */ /* 0x000fc800078e00ff */
[----:B------:R-:W-:Y:S01]  /*0c70*/  @!P5 IMAD.X R77, R54, 0x1, R31, P6 ;  /* 0x00000001364dd824 */ /* 0x000fe200030e061f */
[----:B------:R-:W-:-:S04]  /*0c80*/  ISETP.NE.AND P6, PT, R58, RZ, PT ;  /* 0x000000ff3a00720c */ /* 0x000fc80003fc5270 */
[----:B------:R1:W3:Y:S01]  /*0c90*/  @!P5 LDG.E.U8 R68, desc[UR6][R76.64] ;  /* 0x000000064c44d981 */ /* 0x0002e2000c1e1100 */
[----:B------:R-:W-:Y:S01]  /*0ca0*/  ISETP.NE.AND P5, PT, R60, RZ, PT ;  /* 0x000000ff3c00720c */ /* 0x000fe20003fa5270 */
[----:B------:R-:W-:-:S06]  /*0cb0*/  IMAD.MOV.U32 R71, RZ, RZ, RZ ;  /* 0x000000ffff477224 */ /* 0x000fcc00078e00ff */
[----:B------:R1:W5:Y:S06]  /*0cc0*/  @!P4 LDG.E.U8 R71, desc[UR6][R44.64] ;  /* 0x000000062c47c981 */ /* 0x00036c000c1e1100 */
[----:B0-----:R-:W-:-:S05]  /*0cd0*/  @!P5 IADD3 R40, P4, PT, R53, R50, RZ ;  /* 0x000000323528d210 */ /* 0x001fca0007f9e0ff */
[----:B------:R-:W-:-:S05]  /*0ce0*/  @!P5 IMAD.X R41, R54, 0x1, R59, P4 ;  /* 0x000000013629d824 */ /* 0x000fca00020e063b */
[----:B------:R0:W4:Y:S01]  /*0cf0*/  @!P5 LDG.E.U8 R75, desc[UR6][R40.64] ;  /* 0x00000006284bd981 */ /* 0x000122000c1e1100 */
[----:B-1----:R-:W-:Y:S02]  /*0d00*/  @!P6 IADD3 R42, P4, PT, R53, R34, RZ ;  /* 0x00000022352ae210 */ /* 0x002fe40007f9e0ff */
[----:B------:R-:W-:-:S03]  /*0d10*/  CS2R R72, SRZ ;  /* 0x0000000000487805 */ /* 0x000fc6000001ff00 */
[----:B------:R-:W-:-:S05]  /*0d20*/  @!P6 IMAD.X R43, R54, 0x1, R37, P4 ;  /* 0x00000001362be824 */ /* 0x000fca00020e0625 */
[----:B------:R-:W3:Y:S01]  /*0d30*/  @!P6 LDG.E.U8 R72, desc[UR6][R42.64] ;  /* 0x000000062a48e981 */ /* 0x000ee2000c1e1100 */
[----:B------:R-:W-:Y:S01]  /*0d40*/  ISETP.LT.OR P4, PT, R0, RZ, !P3 ;  /* 0x000000ff0000720c */ /* 0x000fe20005f81670 */
[----:B------:R-:W-:Y:S01]  /*0d50*/  IMAD.MOV.U32 R76, RZ, RZ, RZ ;  /* 0x000000ffff4c7224 */ /* 0x000fe200078e00ff */
[----:B------:R-:W-:Y:S02]  /*0d60*/  ISETP.NE.AND P6, PT, R62, RZ, PT ;  /* 0x000000ff3e00720c */ /* 0x000fe40003fc5270 */
[----:B------:R-:W-:-:S04]  /*0d70*/  ISETP.GE.OR P4, PT, R0, R39, P4 ;  /* 0x000000270000720c */ /* 0x000fc80002786670 */
[----:B------:R-:W-:-:S13]  /*0d80*/  ISETP.GT.OR P4, PT, R3, R38, P4 ;  /* 0x000000260300720c */ /* 0x000fda0002784670 */
[----:B------:R-:W-:-:S05]  /*0d90*/  @!P4 IADD3 R44, P5, PT, R53, R22, RZ ;  /* 0x00000016352cc210 */ /* 0x000fca0007fbe0ff */
[----:B------:R-:W-:-:S05]  /*0da0*/  @!P4 IMAD.X R45, R54, 0x1, R25, P5 ;  /* 0x00000001362dc824 */ /* 0x000fca00028e0619 */
[----:B------:R1:W3:Y:S01]  /*0db0*/  @!P4 LDG.E.U8 R73, desc[UR6][R44.64] ;  /* 0x000000062c49c981 */ /* 0x0002e2000c1e1100 */
[----:B------:R-:W-:-:S04]  /*0dc0*/  ISETP.GE.OR P4, PT, R0, R39, P2 ;  /* 0x000000270000720c */ /* 0x000fc80001786670 */
[----:B------:R-:W-:-:S13]  /*0dd0*/  ISETP.LT.OR P4, PT, R0, RZ, P4 ;  /* 0x000000ff0000720c */ /* 0x000fda0002781670 */
[----:B0-----:R-:W-:-:S05]  /*0de0*/  @!P4 IADD3 R40, P5, PT, R53, R16, RZ ;  /* 0x000000103528c210 */ /* 0x001fca0007fbe0ff */
[----:B------:R-:W-:-:S05]  /*0df0*/  @!P4 IMAD.X R41, R54, 0x1, R19, P5 ;  /* 0x000000013629c824 */ /* 0x000fca00028e0613 */
[----:B------:R0:W3:Y:S01]  /*0e00*/  @!P4 LDG.E.U8 R76, desc[UR6][R40.64] ;  /* 0x00000006284cc981 */ /* 0x0000e2000c1e1100 */
[C---:B------:R-:W-:Y:S02]  /*0e10*/  ISETP.GE.OR P4, PT, R0.reuse, R39, P1 ;  /* 0x000000270000720c */ /* 0x040fe40000f86670 */
[----:B-1----:R-:W-:Y:S02]  /*0e20*/  CS2R R44, SRZ ;  /* 0x00000000002c7805 */ /* 0x002fe4000001ff00 */
[----:B------:R-:W-:-:S13]  /*0e30*/  ISETP.LT.OR P4, PT, R0, RZ, P4 ;  /* 0x000000ff0000720c */ /* 0x000fda0002781670 */
        /* <DEDUP_REMOVED lines=8> */
[----:B------:R-:W-:Y:S01]  /*0ec0*/  ISETP.LT.OR P4, PT, R0, -0x1, !P3 ;  /* 0xffffffff0000780c */ /* 0x000fe20005f81670 */
[----:B----4-:R-:W-:-:S04]  /*0ed0*/  IMAD R75, R75, UR8, RZ ;  /* 0x000000084b4b7c24 */ /* 0x010fc8000f8e02ff */
[----:B------:R-:W-:-:S04]  /*0ee0*/  IMAD R74, R74, UR9, R75 ;  /* 0x000000094a4a7c24 */ /* 0x000fc8000f8e024b */
[----:B-----5:R-:W-:-:S04]  /*0ef0*/  IMAD R74, R71, UR10, R74 ;  /* 0x0000000a474a7c24 */ /* 0x020fc8000f8e024a */
[----:B------:R-:W-:Y:S02]  /*0f00*/  IMAD R74, R67, UR11, R74 ;  /* 0x0000000b434a7c24 */ /* 0x000fe4000f8e024a */
[----:B------:R-:W-:-:S05]  /*0f10*/  VIADD R67, R0, 0x1 ;  /* 0x0000000100437836 */ /* 0x000fca0000000000 */
[----:B------:R-:W-:-:S04]  /*0f20*/  ISETP.GE.OR P4, PT, R67, R39, P4 ;  /* 0x000000274300720c */ /* 0x000fc80002786670 */
[----:B------:R-:W-:Y:S01]  /*0f30*/  ISETP.GT.OR P4, PT, R3, R38, P4 ;  /* 0x000000260300720c */ /* 0x000fe20002784670 */
[----:B------:R-:W-:Y:S02]  /*0f40*/  IMAD.MOV.U32 R67, RZ, RZ, RZ ;  /* 0x000000ffff437224 */ /* 0x000fe400078e00ff */
[----:B--2---:R-:W-:-:S10]  /*0f50*/  IMAD R65, R65, UR12, R74 ;  /* 0x0000000c41417c24 */ /* 0x004fd4000f8e024a */
[----:B-1----:R-:W-:-:S05]  /*0f60*/  @!P4 IADD3 R42, P5, PT, R53, R12, RZ ;  /* 0x0000000c352ac210 */ /* 0x002fca0007fbe0ff */
[----:B------:R-:W-:-:S05]  /*0f70*/  @!P4 IMAD.X R43, R54, 0x1, R15, P5 ;  /* 0x00000001362bc824 */ /* 0x000fca00028e060f */
[----:B------:R1:W2:Y:S01]  /*0f80*/  @!P4 LDG.E.U8 R67, desc[UR6][R42.64] ;  /* 0x000000062a43c981 */ /* 0x0002a2000c1e1100 */
[----:B0-----:R-:W-:Y:S01]  /*0f90*/  @!P6 IADD3 R40, P4, PT, R53, R24, RZ ;  /* 0x000000183528e210 */ /* 0x001fe20007f9e0ff */
[----:B---3--:R-:W-:Y:S02]  /*0fa0*/  IMAD R65, R72, UR13, R65 ;  /* 0x0000000d48417c24 */ /* 0x008fe4000f8e0241 */
[----:B------:R-:W-:Y:S02]  /*0fb0*/  IMAD.MOV.U32 R72, RZ, RZ, RZ ;  /* 0x000000ffff487224 */ /* 0x000fe400078e00ff */
[----:B------:R-:W-:-:S05]  /*0fc0*/  @!P6 IMAD.X R41, R54, 0x1, R27, P4 ;  /* 0x000000013629e824 */ /* 0x000fca00020e061b */
[----:B------:R0:W3:Y:S01]  /*0fd0*/  @!P6 LDG.E.U8 R72, desc[UR6][R40.64] ;  /* 0x000000062848e981 */ /* 0x0000e2000c1e1100 */
[----:B------:R-:W-:-:S05]  /*0fe0*/  VIADD R75, R0, 0x1 ;  /* 0x00000001004b7836 */ /* 0x000fca0000000000 */
[----:B------:R-:W-:-:S04]  /*0ff0*/  ISETP.GE.OR P4, PT, R75, R39, P2 ;  /* 0x000000274b00720c */ /* 0x000fc80001786670 */
[----:B------:R-:W-:-:S13]  /*1000*/  ISETP.LT.OR P4, PT, R0, -0x1, P4 ;  /* 0xffffffff0000780c */ /* 0x000fda0002781670 */
[----:B-1----:R-:W1:Y:S01]  /*1010*/  @!P4 LDC R43, c[0x0][0x388] ;  /* 0x0000e200ff2bcb82 */ /* 0x002e620000000800 */
[----:B------:R-:W-:Y:S02]  /*1020*/  IMAD R70, R70, UR14, R65 ;  /* 0x0000000e46467c24 */ /* 0x000fe4000f8e0241 */
[----:B------:R-:W-:Y:S02]  /*1030*/  VIADD R74, R0, 0xfffffffe ;  /* 0xfffffffe004a7836 */ /* 0x000fe40000000000 */
[----:B-1----:R-:W-:-:S04]  /*1040*/  @!P4 IMAD R65, R43, R38, RZ ;  /* 0x000000262b41c224 */ /* 0x002fc800078e02ff */
[----:B------:R-:W-:Y:S02]  /*1050*/  @!P4 IMAD R42, R74, R65, R65 ;  /* 0x000000414a2ac224 */ /* 0x000fe400078e0241 */
[----:B------:R-:W-:Y:S02]  /*1060*/  @!P4 IMAD R43, R3, R43, RZ ;  /* 0x0000002b032bc224 */ /* 0x000fe400078e02ff */
[----:B------:R-:W-:Y:S02]  /*1070*/  @!P4 IMAD R42, R65, 0x2, R42 ;  /* 0x00000002412ac824 */ /* 0x000fe400078e022a */
[----:B------:R-:W-:-:S03]  /*1080*/  IMAD.MOV.U32 R65, RZ, RZ, RZ ;  /* 0x000000ffff417224 */ /* 0x000fc600078e00ff */
[----:B0-----:R-:W-:Y:S02]  /*1090*/  @!P4 SHF.R.S32.HI R41, RZ, 0x1f, R42 ;  /* 0x0000001fff29c819 */ /* 0x001fe4000001142a */
[----:B------:R-:W-:Y:S01]  /*10a0*/  @!P4 IADD3 R40, P5, P6, R53, R42, R43 ;  /* 0x0000002a3528c210 */ /* 0x000fe20007ebe02b */
[----:B------:R-:W-:-:S03]  /*10b0*/  IMAD R69, R69, UR15, R70 ;  /* 0x0000000f45457c24 */ /* 0x000fc6000f8e0246 */
[----:B------:R-:W-:Y:S01]  /*10c0*/  @!P4 IADD3.X R41, PT, PT, R54, R41, RZ, P5, P6 ;  /* 0x000000293629c210 */ /* 0x000fe20002fec4ff */
[----:B------:R-:W-:-:S04]  /*10d0*/  IMAD R69, R66, UR16, R69 ;  /* 0x0000001042457c24 */ /* 0x000fc8000f8e0245 */
[----:B------:R-:W4:Y:S01]  /*10e0*/  @!P4 LDG.E.U8 R65, desc[UR6][R40.64] ;  /* 0x000000062841c981 */ /* 0x000f22000c1e1100 */
[----:B------:R-:W-:Y:S01]  /*10f0*/  ISETP.GE.OR P4, PT, R75, R39, P1 ;  /* 0x000000274b00720c */ /* 0x000fe20000f86670 */
[----:B------:R-:W-:-:S03]  /*1100*/  IMAD R69, R68, UR17, R69 ;  /* 0x0000001144457c24 */ /* 0x000fc6000f8e0245 */
[----:B------:R-:W-:Y:S01]  /*1110*/  ISETP.LT.OR P4, PT, R0, -0x1, P4 ;  /* 0xffffffff0000780c */ /* 0x000fe20002781670 */
[----:B------:R-:W-:-:S12]  /*1120*/  IMAD.MOV.U32 R66, RZ, RZ, RZ ;  /* 0x000000ffff427224 */ /* 0x000fd800078e00ff */
[----:B------:R-:W-:-:S05]  /*1130*/  @!P4 IADD3 R70, P5, PT, R53, R10, RZ ;  /* 0x0000000a3546c210 */ /* 0x000fca0007fbe0ff */
[----:B------:R-:W-:-:S05]  /*1140*/  @!P4 IMAD.X R71, R54, 0x1, R13, P5 ;  /* 0x000000013647c824 */ /* 0x000fca00028e060d */
[----:B------:R0:W5:Y:S01]  /*1150*/  @!P4 LDG.E.U8 R66, desc[UR6][R70.64] ;  /* 0x000000064642c981 */ /* 0x000162000c1e1100 */
[----:B------:R-:W-:-:S04]  /*1160*/  ISETP.GE.OR P4, PT, R75, R39, P0 ;  /* 0x000000274b00720c */ /* 0x000fc80000786670 */
[C---:B------:R-:W-:Y:S02]  /*1170*/  ISETP.LT.OR P4, PT, R0.reuse, -0x1, P4 ;  /* 0xffffffff0000780c */ /* 0x040fe40002781670 */
[----:B------:R-:W-:Y:S01]  /*1180*/  ISETP.LT.OR P3, PT, R0, -0x2, !P3 ;  /* 0xfffffffe0000780c */ /* 0x000fe20005f61670 */
[----:B------:R-:W-:-:S10]  /*1190*/  IMAD.MOV.U32 R75, RZ, RZ, RZ ;  /* 0x000000ffff4b7224 */ /* 0x000fd400078e00ff */
[----:B------:R-:W-:-:S05]  /*11a0*/  @!P4 IADD3 R42, P5, PT, R53, R8, RZ ;  /* 0x00000008352ac210 */ /* 0x000fca0007fbe0ff */
[----:B------:R-:W-:-:S05]  /*11b0*/  @!P4 IMAD.X R43, R54, 0x1, R11, P5 ;  /* 0x00000001362bc824 */ /* 0x000fca00028e060b */
[----:B------:R1:W5:Y:S01]  /*11c0*/  @!P4 LDG.E.U8 R75, desc[UR6][R42.64] ;  /* 0x000000062a4bc981 */ /* 0x000362000c1e1100 */
[----:B0-----:R-:W-:Y:S02]  /*11d0*/  CS2R R70, SRZ ;  /* 0x0000000000467805 */ /* 0x001fe4000001ff00 */
[----:B------:R-:W-:Y:S02]  /*11e0*/  ISETP.NE.AND P5, PT, R64, RZ, PT ;  /* 0x000000ff4000720c */ /* 0x000fe40003fa5270 */
[----:B------:R-:W-:Y:S01]  /*11f0*/  ISETP.NE.AND P6, PT, R63, RZ, PT ;  /* 0x000000ff3f00720c */ /* 0x000fe20003fc5270 */
[----:B---3--:R-:W-:Y:S02]  /*1200*/  IMAD R77, R72, UR18, R69 ;  /* 0x00000012484d7c24 */ /* 0x008fe4000f8e0245 */
[----:B------:R-:W-:-:S05]  /*1210*/  VIADD R72, R0, 0x2 ;  /* 0x0000000200487836 */ /* 0x000fca0000000000 */
[----:B------:R-:W-:-:S04]  /*1220*/  ISETP.GE.OR P2, PT, R72, R39, P2 ;  /* 0x000000274800720c */ /* 0x000fc80001746670 */
[----:B------:R-:W-:-:S13]  /*1230*/  ISETP.LT.OR P2, PT, R0, -0x2, P2 ;  /* 0xfffffffe0000780c */ /* 0x000fda0001741670 */
[----:B------:R-:W1:Y:S01]  /*1240*/  @!P2 LDC R41, c[0x0][0x388] ;  /* 0x0000e200ff29ab82 */ /* 0x000e620000000800 */
[----:B------:R-:W-:-:S04]  /*1250*/  ISETP.GE.OR P3, PT, R72, R39, P3 ;  /* 0x000000274800720c */ /* 0x000fc80001f66670 */
[-C--:B------:R-:W-:Y:S01]  /*1260*/  ISETP.GT.OR P3, PT, R3, R38.reuse, P3 ;  /* 0x000000260300720c */ /* 0x080fe20001f64670 */
[----:B-1----:R-:W-:-:S12]  /*1270*/  @!P2 IMAD R43, R41, R38, RZ ;  /* 0x00000026292ba224 */ /* 0x002fd800078e02ff */
[----:B------:R-:W-:Y:S01]  /*1280*/  @!P3 IADD3 R68, P4, PT, R53, R6, RZ ;  /* 0x000000063544b210 */ /* 0x000fe20007f9e0ff */
[----:B------:R-:W-:-:S04]  /*1290*/  @!P2 IMAD R74, R74, R43, R43 ;  /* 0x0000002b4a4aa224 */ /* 0x000fc800078e022b */
[C---:B------:R-:W-:Y:S02]  /*12a0*/  @!P2 IMAD R40, R43.reuse, 0x2, R74 ;  /* 0x000000022b28a824 */ /* 0x040fe400078e024a */
[----:B------:R-:W-:Y:S02]  /*12b0*/  @!P3 IMAD.X R69, R54, 0x1, R9, P4 ;  /* 0x000000013645b824 */ /* 0x000fe400020e0609 */
[----:B------:R-:W-:Y:S02]  /*12c0*/  @!P2 IMAD.IADD R40, R43, 0x1, R40 ;  /* 0x000000012b28a824 */ /* 0x000fe400078e0228 */
[----:B------:R-:W-:Y:S01]  /*12d0*/  @!P2 IMAD R42, R3, R41, RZ ;  /* 0x00000029032aa224 */ /* 0x000fe200078e02ff */
[----:B------:R0:W3:Y:S02]  /*12e0*/  @!P3 LDG.E.U8 R70, desc[UR6][R68.64] ;  /* 0x000000064446b981 */ /* 0x0000e4000c1e1100 */
[----:B------:R-:W-:Y:S02]  /*12f0*/  @!P2 SHF.R.S32.HI R41, RZ, 0x1f, R40 ;  /* 0x0000001fff29a819 */ /* 0x000fe40000011428 */
[----:B------:R-:W-:Y:S01]  /*1300*/  @!P2 IADD3 R40, P3, P4, R53, R40, R42 ;  /* 0x000000283528a210 */ /* 0x000fe20007c7e02a */
[----:B------:R-:W-:-:S03]  /*1310*/  IMAD R73, R73, UR19, R77 ;  /* 0x0000001349497c24 */ /* 0x000fc6000f8e024d */
[----:B------:R-:W-:Y:S01]  /*1320*/  @!P2 IADD3.X R41, PT, PT, R54, R41, RZ, P3, P4 ;  /* 0x000000293629a210 */ /* 0x000fe20001fe84ff */
[----:B------:R-:W-:-:S04]  /*1330*/  IMAD R73, R76, UR20, R73 ;  /* 0x000000144c497c24 */ /* 0x000fc8000f8e0249 */
[----:B------:R1:W3:Y:S01]  /*1340*/  @!P2 LDG.E.U8 R71, desc[UR6][R40.64] ;  /* 0x000000062847a981 */ /* 0x0002e2000c1e1100 */
[----:B------:R-:W-:Y:S01]  /*1350*/  @!P5 IADD3 R42, P2, PT, R53, R14, RZ ;  /* 0x0000000e352ad210 */ /* 0x000fe20007f5e0ff */
[----:B------:R-:W-:Y:S02]  /*1360*/  IMAD R44, R44, UR21, R73 ;  /* 0x000000152c2c7c24 */ /* 0x000fe4000f8e0249 */
[----:B------:R-:W-:Y:S02]  /*1370*/  IMAD.MOV.U32 R73, RZ, RZ, RZ ;  /* 0x000000ffff497224 */ /* 0x000fe400078e00ff */
[----:B------:R-:W-:Y:S01]  /*1380*/  @!P5 IMAD.X R43, R54, 0x1, R17, P2 ;  /* 0x00000001362bd824 */ /* 0x000fe200010e0611 */
[----:B------:R-:W-:-:S04]  /*1390*/  ISETP.GE.OR P1, PT, R72, R39, P1 ;  /* 0x000000274800720c */ /* 0x000fc80000f26670 */
[----:B------:R2:W4:Y:S01]  /*13a0*/  @!P5 LDG.E.U8 R73, desc[UR6][R42.64] ;  /* 0x000000062a49d981 */ /* 0x000522000c1e1100 */
[----:B------:R-:W-:Y:S02]  /*13b0*/  ISETP.LT.OR P1, PT, R0, -0x2, P1 ;  /* 0xfffffffe0000780c */ /* 0x000fe40000f21670 */
[----:B0-----:R-:W-:Y:S02]  /*13c0*/  @!P6 IADD3 R68, P2, PT, R53, R52, RZ ;  /* 0x000000343544e210 */ /* 0x001fe40007f5e0ff */
[----:B------:R-:W-:Y:S01]  /*13d0*/  ISETP.GE.OR P0, PT, R72, R39, P0 ;  /* 0x000000274800720c */ /* 0x000fe20000706670 */
[----:B------:R-:W-:Y:S01]  /*13e0*/  IMAD R74, R45, UR22, R44 ;  /* 0x000000162d4a7c24 */ /* 0x000fe2000f8e022c */
[----:B------:R-:W-:Y:S01]  /*13f0*/  CS2R R44, SRZ ;  /* 0x00000000002c7805 */ /* 0x000fe2000001ff00 */
[----:B------:R-:W-:Y:S01]  /*1400*/  @!P6 IMAD.X R69, R54, 0x1, R61, P2 ;  /* 0x000000013645e824 */ /* 0x000fe200010e063d */
[----:B------:R-:W-:Y:S01]  /*1410*/  ISETP.LT.OR P0, PT, R0, -0x2, P0 ;  /* 0xfffffffe0000780c */ /* 0x000fe20000701670 */
[----:B------:R-:W-:-:S03]  /*1420*/  IMAD.MOV.U32 R39, RZ, RZ, RZ ;  /* 0x000000ffff277224 */ /* 0x000fc600078e00ff */
[----:B------:R-:W3:Y:S01]  /*1430*/  @!P6 LDG.E.U8 R44, desc[UR6][R68.64] ;  /* 0x00000006442ce981 */ /* 0x000ee2000c1e1100 */
[----:B-1----:R-:W-:-:S05]  /*1440*/  @!P1 IADD3 R40, P2, PT, R53, R4, RZ ;  /* 0x0000000435289210 */ /* 0x002fca0007f5e0ff */
[----:B------:R-:W-:-:S05]  /*1450*/  @!P1 IMAD.X R41, R54, 0x1, R7, P2 ;  /* 0x0000000136299824 */ /* 0x000fca00010e0607 */
[----:B------:R-:W3:Y:S01]  /*1460*/  @!P1 LDG.E.U8 R39, desc[UR6][R40.64] ;  /* 0x0000000628279981 */ /* 0x000ee2000c1e1100 */
[----:B--2---:R-:W-:-:S05]  /*1470*/  @!P0 IADD3 R42, P1, PT, R53, R2, RZ ;  /* 0x00000002352a8210 */ /* 0x004fca0007f3e0ff */
[----:B------:R-:W-:-:S05]  /*1480*/  @!P0 IMAD.X R43, R54, 0x1, R5, P1 ;  /* 0x00000001362b8824 */ /* 0x000fca00008e0605 */
[----:B------:R-:W2:Y:S01]  /*1490*/  @!P0 LDG.E.U8 R45, desc[UR6][R42.64] ;  /* 0x000000062a2d8981 */ /* 0x000ea2000c1e1100 */
[----:B------:R-:W-:Y:S01]  /*14a0*/  BSSY.RECONVERGENT B2, `(.L_x_12) ;  /* 0x000001c000027945 */ /* 0x000fe20003800200 */
[----:B----4-:R-:W-:-:S04]  /*14b0*/  IMAD R74, R73, UR23, R74 ;  /* 0x00000017494a7c24 */ /* 0x010fc8000f8e024a */
[----:B------:R-:W-:-:S04]  /*14c0*/  IMAD R74, R67, UR24, R74 ;  /* 0x00000018434a7c24 */ /* 0x000fc8000f8e024a */
[----:B------:R-:W-:-:S04]  /*14d0*/  IMAD R65, R65, UR25, R74 ;  /* 0x0000001941417c24 */ /* 0x000fc8000f8e024a */
[----:B-----5:R-:W-:-:S04]  /*14e0*/  IMAD R66, R66, UR26, R65 ;  /* 0x0000001a42427c24 */ /* 0x020fc8000f8e0241 */
[----:B------:R-:W-:-:S04]  /*14f0*/  IMAD R75, R75, UR27, R66 ;  /* 0x0000001b4b4b7c24 */ /* 0x000fc8000f8e0242 */
[----:B---3--:R-:W-:-:S04]  /*1500*/  IMAD R75, R44, UR28, R75 ;  /* 0x0000001c2c4b7c24 */ /* 0x008fc8000f8e024b */
[----:B------:R-:W-:-:S04]  /*1510*/  IMAD R70, R70, UR29, R75 ;  /* 0x0000001d46467c24 */ /* 0x000fc8000f8e024b */
[----:B------:R-:W-:-:S04]  /*1520*/  IMAD R70, R71, UR30, R70 ;  /* 0x0000001e47467c24 */ /* 0x000fc8000f8e0246 */
[----:B------:R-:W-:-:S04]  /*1530*/  IMAD R70, R39, UR31, R70 ;  /* 0x0000001f27467c24 */ /* 0x000fc8000f8e0246 */
[----:B--2---:R-:W-:-:S05]  /*1540*/  IMAD R41, R45, UR32, R70 ;  /* 0x000000202d297c24 */ /* 0x004fca000f8e0246 */
[----:B------:R-:W-:-:S13]  /*1550*/  ISETP.GE.AND P0, PT, R41, -0x110, PT ;  /* 0xfffffef02900780c */ /* 0x000fda0003f06270 */
[----:B------:R-:W-:Y:S05]  /*1560*/  @!P0 BRA `(.L_x_13) ;  /* 0x0000000000308947 */ /* 0x000fea0003800000 */
[----:B------:R-:W-:Y:S01]  /*1570*/  ISETP.GT.AND P0, PT, R41, 0x110ff, PT ;  /* 0x000110ff2900780c */ /* 0x000fe20003f04270 */
[----:B------:R-:W-:-:S12]  /*1580*/  IMAD.MOV.U32 R43, RZ, RZ, 0xff ;  /* 0x000000ffff2b7424 */ /* 0x000fd800078e00ff */
[----:B------:R-:W-:-:S04]  /*1590*/  @!P0 IMAD.MOV.U32 R40, RZ, RZ, RZ ;  /* 0x000000ffff288224 */ /* 0x000fc800078e00ff */
[----:B------:R-:W-:Y:S01]  /*15a0*/  @!P0 IMAD.HI R39, R41, -0xff0ff0f, R40 ;  /* 0xf00f00f129278827 */ /* 0x000fe200078e0228 */
[----:B------:R-:W-:-:S04]  /*15b0*/  IADD3 R40, P1, PT, R55, R16, RZ ;  /* 0x0000001037287210 */ /* 0x000fc80007f3e0ff */
[----:B------:R-:W-:Y:S01]  /*15c0*/  @!P0 SHF.R.U32.HI R42, RZ, 0x1f, R39 ;  /* 0x0000001fff2a8819 */ /* 0x000fe20000011627 */
[----:B------:R-:W-:-:S03]  /*15d0*/  IMAD.X R41, R56, 0x1, R19, P1 ;  /* 0x0000000138297824 */ /* 0x000fc600008e0613 */
[----:B------:R-:W-:Y:S02]  /*15e0*/  @!P0 LEA.HI R39, R39, R42, RZ, 0x18 ;  /* 0x0000002a27278211 */ /* 0x000fe400078fc0ff */
[----:B------:R-:W-:-:S03]  /*15f0*/  @P0 PRMT R42, R43, 0x7610, R42 ;  /* 0x000076102b2a0816 */ /* 0x000fc6000000002a */
[----:B------:R0:W-:Y:S04]  /*1600*/  @!P0 STG.E.U8 desc[UR6][R40.64], R39 ;  /* 0x0000002728008986 */ /* 0x0001e8000c101106 */
[----:B------:R0:W-:Y:S01]  /*1610*/  @P0 STG.E.U8 desc[UR6][R40.64], R42 ;  /* 0x0000002a28000986 */ /* 0x0001e2000c101106 */
[----:B------:R-:W-:Y:S05]  /*1620*/  BRA `(.L_x_14) ;  /* 0x00000000000c7947 */ /* 0x000fea0003800000 */
.L_x_13:
[----:B------:R-:W-:-:S05]  /*1630*/  IADD3 R40, P0, PT, R55, R16, RZ ;  /* 0x0000001037287210 */ /* 0x000fca0007f1e0ff */
[----:B------:R-:W-:-:S05]  /*1640*/  IMAD.X R41, R56, 0x1, R19, P0 ;  /* 0x0000000138297824 */ /* 0x000fca00000e0613 */
[----:B------:R1:W-:Y:S03]  /*1650*/  STG.E.U8 desc[UR6][R40.64], RZ ;  /* 0x000000ff28007986 */ /* 0x0003e6000c101106 */
.L_x_14:
[----:B------:R-:W-:Y:S05]  /*1660*/  BSYNC.RECONVERGENT B2 ;  /* 0x0000000000027941 */ /* 0x000fea0003800200 */
.L_x_12:
[----:B------:R-:W-:Y:S01]  /*1670*/  IADD3 R53, P1, PT, R53, 0x1, RZ ;  /* 0x0000000135357810 */ /* 0x000fe20007f3e0ff */
[----:B------:R-:W-:Y:S01]  /*1680*/  VIADD R57, R57, 0x1 ;  /* 0x0000000139397836 */ /* 0x000fe20000000000 */
[----:B------:R-:W-:-:S03]  /*1690*/  IADD3 R55, P0, PT, R55, 0x1, RZ ;  /* 0x0000000137377810 */ /* 0x000fc60007f1e0ff */
[----:B------:R-:W-:Y:S01]  /*16a0*/  IMAD.X R54, RZ, RZ, R54, P1 ;  /* 0x000000ffff367224 */ /* 0x000fe200008e0636 */
[----:B------:R-:W-:Y:S01]  /*16b0*/  ISETP.NE.AND P1, PT, R57, RZ, PT ;  /* 0x000000ff3900720c */ /* 0x000fe20003f25270 */
[----:B------:R-:W-:-:S12]  /*16c0*/  IMAD.X R56, RZ, RZ, R56, P0 ;  /* 0x000000ffff387224 */ /* 0x000fd800000e0638 */
[----:B------:R-:W-:Y:S05]  /*16d0*/  @P1 BRA `(.L_x_15) ;  /* 0xfffffff000741947 */ /* 0x000fea000383ffff */
[----:B------:R-:W2:Y:S01]  /*16e0*/  LDCU UR5, c[0x0][0x364] ;  /* 0x00006c80ff0577ac */ /* 0x000ea20008000800 */
[----:B------:R-:W2:Y:S02]  /*16f0*/  LDC R2, c[0x0][0x374] ;  /* 0x0000dd00ff027b82 */ /* 0x000ea40000000800 */
[----:B--2---:R-:W-:-:S05]  /*1700*/  IMAD R3, R2, UR5, R3 ;  /* 0x0000000502037c24 */ /* 0x004fca000f8e0203 */
[----:B------:R-:W-:-:S13]  /*1710*/  ISETP.GE.AND P0, PT, R3, R38, PT ;  /* 0x000000260300720c */ /* 0x000fda0003f06270 */
[----:B------:R-:W-:Y:S05]  /*1720*/  @!P0 BRA `(.L_x_16) ;  /* 0xffffffe800e88947 */ /* 0x000fea000383ffff */
.L_x_11:
[----:B------:R-:W-:Y:S05]  /*1730*/  BSYNC.RECONVERGENT B1 ;  /* 0x0000000000017941 */ /* 0x000fea0003800200 */
.L_x_10:
[----:B------:R-:W2:Y:S01]  /*1740*/  LDCU UR5, c[0x0][0x360] ;  /* 0x00006c00ff0577ac */ /* 0x000ea20008000800 */
[----:B------:R-:W2:Y:S01]  /*1750*/  LDC R3, c[0x0][0x370] ;  /* 0x0000dc00ff037b82 */ /* 0x000ea20000000800 */
[----:B------:R-:W3:Y:S01]  /*1760*/  LDCU UR33, c[0x0][0x384] ;  /* 0x00007080ff2177ac */ /* 0x000ee20008000800 */
[----:B--2---:R-:W-:-:S05]  /*1770*/  IMAD R0, R3, UR5, R0 ;  /* 0x0000000503007c24 */ /* 0x004fca000f8e0200 */
[----:B---3--:R-:W-:-:S13]  /*1780*/  ISETP.GE.AND P0, PT, R0, UR33, PT ;  /* 0x0000002100007c0c */ /* 0x008fda000bf06270 */
[----:B------:R-:W-:Y:S05]  /*1790*/  @!P0 BRA `(.L_x_17) ;  /* 0xffffffe800b08947 */ /* 0x000fea000383ffff */
[----:B------:R-:W-:Y:S05]  /*17a0*/  BSYNC.RECONVERGENT B0 ;  /* 0x0000000000007941 */ /* 0x000fea0003800200 */
.L_x_9:
[----:B------:R-:W-:Y:S05]  /*17b0*/  EXIT ;  /* 0x000000000000794d */ /* 0x000fea0003800000 */
.L_x_18:
        /* <DEDUP_REMOVED lines=12> */
.L_x_20:


//--------------------- .nv.shared.reserved.0     --------------------------
	.section	.nv.shared.reserved.0,"aw",@nobits
	.weak		__nv_reservedSMEM_offset_0_alias
	.size		__nv_reservedSMEM_offset_0_alias, 0, 64
	.other		__nv_reservedSMEM_offset_0_alias,@"STO_CUDA_RESERVED_SHARED STV_DEFAULT"
__nv_reservedSMEM_offset_0_alias:
	.zero		0
	.zero		64


//--------------------- .nv.constant0._Z11max_poolingiiiPhS_ --------------------------
	.section	.nv.constant0._Z11max_poolingiiiPhS_,"a",@progbits
	.sectionflags	@""
	.align	4
.nv.constant0._Z11max_poolingiiiPhS_:
	.zero		928


//--------------------- .nv.constant0._Z19kernel_GaussianFiltiiiPhS_ --------------------------
	.section	.nv.constant0._Z19kernel_GaussianFiltiiiPhS_,"a",@progbits
	.sectionflags	@""
	.align	4
.nv.constant0._Z19kernel_GaussianFiltiiiPhS_:
	.zero		928


//--------------------- SYMBOLS --------------------------

	.type		.nv.reservedSmem.offset0,@object
	.size		.nv.reservedSmem.offset0,0x4
